	.target	sm_100a

	.elftype	@"ET_EXEC"


//--------------------- .note.nv.tkinfo           --------------------------
	.section	.note.nv.tkinfo,"",@"SHT_NOTE"
	.sectionflags	@"SHF_NOTE_NV_TKINFO"
	.tkinfo
        /*0018*/ 	.word	0x00000002
        /*0030*/ 	.string	""
        /*0030*/ 	.string	"ptxas"
        /*0030*/ 	.string	"Cuda compilation tools, release 13.0, V13.0.88"
        /*0030*/ 	.string	"Build cuda_13.0.r13.0/compiler.36424714_0"
        /*0030*/ 	.string	"-arch sm_100a -m 64 "



//--------------------- .note.nv.cuinfo           --------------------------
	.section	.note.nv.cuinfo,"",@"SHT_NOTE"
	.sectionflags	@"SHF_NOTE_NV_CUINFO"
        /*0018*/ 	.short	0x0002
        /*001a*/ 	.short	0x0064
        /*001c*/ 	.short	0x0082
	.zero		2


//--------------------- .nv.info                  --------------------------
	.section	.nv.info,"",@"SHT_CUDA_INFO"
	.align	4


	//----- nvinfo : EIATTR_REGCOUNT
	.align		4
        /*0000*/ 	.byte	0x04, 0x2f
        /*0002*/ 	.short	(.L_19 - .L_18)
	.align		4
.L_18:
        /*0004*/ 	.word	index@(_ZN7cutlass13device_kernelINS_4gemm6kernel13GemmUniversalIN4cute5tupleIJiiiiEEENS1_10collective13CollectiveMmaINS1_35MainloopSm100TmaUmmaWarpSpecializedILi4ELi2ELi4ENS5_IJNS4_1CILi1EEESB_SB_EEEEENS5_IJNSA_ILi64EEENSA_ILi224EEESE_EEENS_6half_tENS5_IJlSB_lEEESH_SI_NS4_8TiledMMAINS4_8MMA_AtomIJNS4_20SM100_MMA_F16BF16_SSISH_SH_fLi64ELi224ELNS4_4UMMA5MajorE0ELSN_0ELNSM_7ScaleInE0ELSO_0EEEEEENS4_6LayoutISC_NS5_IJNSA_ILi0EEESS_SS_EEEEENS5_IJNS4_10UnderscoreESV_SV_EEEEENS4_13SM90_TMA_LOADENS4_14ComposedLayoutINS4_7SwizzleILi3ELi4ELi3EEENS4_18smem_ptr_flag_bitsILi16EEENSR_INS5_IJNSA_ILi8EEESE_EEENS5_IJSE_SB_EEEEEEEvNS4_8identityESY_S18_vS19_EENS_8epilogue10collective18CollectiveEpilogueINS1B_23Sm100TmaWarpSpecializedILi2ELi1ELi112ELb1ELb0EEEJSG_NS5_IJNSR_ISE_SB_EENSR_ISF_SB_EEEEESH_SI_SH_SI_NS1B_6fusion15FusionCallbacksIS1F_NS1J_17LinearCombinationISH_fSH_fLNS_15FloatRoundStyleE2EEESG_S1I_JEEENS4_5SM1004TMEM4LOAD26SM100_TMEM_LOAD_16dp256b4xESY_NSZ_INS10_ILi2ELi4ELi3EEES13_NSR_INS5_IJS14_NSA_ILi32EEEEEENS5_IJS1U_SB_EEEEEEENS4_17SM75_U32x4_LDSM_NENS4_14SM90_TMA_STOREES1Y_NS4_17SM90_U32x4_STSM_NENS4_39AutoVectorizingCopyWithAssumedAlignmentILi128EEEEEEvvEEEEvNT_6ParamsE)
        /*0008*/ 	.word	0x000000f3


	//----- nvinfo : EIATTR_FRAME_SIZE
	.align		4
.L_19:
        /*000c*/ 	.byte	0x04, 0x11
        /*000e*/ 	.short	(.L_21 - .L_20)
	.align		4
.L_20:
        /*0010*/ 	.word	index@($__internal_2_$__cuda_sm10x_tcgen05_guardrail_trap_unallocated_columns_being_dealloced)
        /*0014*/ 	.word	0x00000000


	//----- nvinfo : EIATTR_FRAME_SIZE
	.align		4
.L_21:
        /*0018*/ 	.byte	0x04, 0x11
        /*001a*/ 	.short	(.L_23 - .L_22)
	.align		4
.L_22:
        /*001c*/ 	.word	index@($__internal_1_$__cuda_sm10x_tcgen05_guardrail_trap_phase_invalid_during_alloc)
        /*0020*/ 	.word	0x00000000


	//----- nvinfo : EIATTR_FRAME_SIZE
	.align		4
.L_23:
        /*0024*/ 	.byte	0x04, 0x11
        /*0026*/ 	.short	(.L_25 - .L_24)
	.align		4
.L_24:
        /*0028*/ 	.word	index@($__internal_0_$__cuda_sm10x_tcgen05_guardrail_trap_col_being_dealloced_not_returned_by_alloc)
        /*002c*/ 	.word	0x00000000


	//----- nvinfo : EIATTR_FRAME_SIZE
	.align		4
.L_25:
        /*0030*/ 	.byte	0x04, 0x11
        /*0032*/ 	.short	(.L_27 - .L_26)
	.align		4
.L_26:
        /*0034*/ 	.word	index@(_ZN7cutlass13device_kernelINS_4gemm6kernel13GemmUniversalIN4cute5tupleIJiiiiEEENS1_10collective13CollectiveMmaINS1_35MainloopSm100TmaUmmaWarpSpecializedILi4ELi2ELi4ENS5_IJNS4_1CILi1EEESB_SB_EEEEENS5_IJNSA_ILi64EEENSA_ILi224EEESE_EEENS_6half_tENS5_IJlSB_lEEESH_SI_NS4_8TiledMMAINS4_8MMA_AtomIJNS4_20SM100_MMA_F16BF16_SSISH_SH_fLi64ELi224ELNS4_4UMMA5MajorE0ELSN_0ELNSM_7ScaleInE0ELSO_0EEEEEENS4_6LayoutISC_NS5_IJNSA_ILi0EEESS_SS_EEEEENS5_IJNS4_10UnderscoreESV_SV_EEEEENS4_13SM90_TMA_LOADENS4_14ComposedLayoutINS4_7SwizzleILi3ELi4ELi3EEENS4_18smem_ptr_flag_bitsILi16EEENSR_INS5_IJNSA_ILi8EEESE_EEENS5_IJSE_SB_EEEEEEEvNS4_8identityESY_S18_vS19_EENS_8epilogue10collective18CollectiveEpilogueINS1B_23Sm100TmaWarpSpecializedILi2ELi1ELi112ELb1ELb0EEEJSG_NS5_IJNSR_ISE_SB_EENSR_ISF_SB_EEEEESH_SI_SH_SI_NS1B_6fusion15FusionCallbacksIS1F_NS1J_17LinearCombinationISH_fSH_fLNS_15FloatRoundStyleE2EEESG_S1I_JEEENS4_5SM1004TMEM4LOAD26SM100_TMEM_LOAD_16dp256b4xESY_NSZ_INS10_ILi2ELi4ELi3EEES13_NSR_INS5_IJS14_NSA_ILi32EEEEEENS5_IJS1U_SB_EEEEEEENS4_17SM75_U32x4_LDSM_NENS4_14SM90_TMA_STOREES1Y_NS4_17SM90_U32x4_STSM_NENS4_39AutoVectorizingCopyWithAssumedAlignmentILi128EEEEEEvvEEEEvNT_6ParamsE)
        /*0038*/ 	.word	0x00000000


	//----- nvinfo : EIATTR_MIN_STACK_SIZE
	.align		4
.L_27:
        /*003c*/ 	.byte	0x04, 0x12
        /*003e*/ 	.short	(.L_29 - .L_28)
	.align		4
.L_28:
        /*0040*/ 	.word	index@(_ZN7cutlass13device_kernelINS_4gemm6kernel13GemmUniversalIN4cute5tupleIJiiiiEEENS1_10collective13CollectiveMmaINS1_35MainloopSm100TmaUmmaWarpSpecializedILi4ELi2ELi4ENS5_IJNS4_1CILi1EEESB_SB_EEEEENS5_IJNSA_ILi64EEENSA_ILi224EEESE_EEENS_6half_tENS5_IJlSB_lEEESH_SI_NS4_8TiledMMAINS4_8MMA_AtomIJNS4_20SM100_MMA_F16BF16_SSISH_SH_fLi64ELi224ELNS4_4UMMA5MajorE0ELSN_0ELNSM_7ScaleInE0ELSO_0EEEEEENS4_6LayoutISC_NS5_IJNSA_ILi0EEESS_SS_EEEEENS5_IJNS4_10UnderscoreESV_SV_EEEEENS4_13SM90_TMA_LOADENS4_14ComposedLayoutINS4_7SwizzleILi3ELi4ELi3EEENS4_18smem_ptr_flag_bitsILi16EEENSR_INS5_IJNSA_ILi8EEESE_EEENS5_IJSE_SB_EEEEEEEvNS4_8identityESY_S18_vS19_EENS_8epilogue10collective18CollectiveEpilogueINS1B_23Sm100TmaWarpSpecializedILi2ELi1ELi112ELb1ELb0EEEJSG_NS5_IJNSR_ISE_SB_EENSR_ISF_SB_EEEEESH_SI_SH_SI_NS1B_6fusion15FusionCallbacksIS1F_NS1J_17LinearCombinationISH_fSH_fLNS_15FloatRoundStyleE2EEESG_S1I_JEEENS4_5SM1004TMEM4LOAD26SM100_TMEM_LOAD_16dp256b4xESY_NSZ_INS10_ILi2ELi4ELi3EEES13_NSR_INS5_IJS14_NSA_ILi32EEEEEENS5_IJS1U_SB_EEEEEEENS4_17SM75_U32x4_LDSM_NENS4_14SM90_TMA_STOREES1Y_NS4_17SM90_U32x4_STSM_NENS4_39AutoVectorizingCopyWithAssumedAlignmentILi128EEEEEEvvEEEEvNT_6ParamsE)
        /*0044*/ 	.word	0x00000000
.L_29:


//--------------------- .nv.compat                --------------------------
	.section	.nv.compat,"",@"SHT_CUDA_COMPAT_INFO"
	.align	4
        /*0000*/ 	.byte	0x02, 0x09, 0x01, 0x00, 0x02, 0x02, 0x02, 0x00, 0x02, 0x05, 0x05, 0x00, 0x03, 0x07, 0x01, 0x01
        /*0010*/ 	.byte	0x02, 0x03, 0x01, 0x00, 0x02, 0x06, 0x01, 0x00, 0x04, 0x0b, 0x08, 0x00, 0x09, 0x00, 0x00, 0x00
        /*0020*/ 	.byte	0x00, 0x00, 0x00, 0x00


//--------------------- .nv.info._ZN7cutlass13device_kernelINS_4gemm6kernel13GemmUniversalIN4cute5tupleIJiiiiEEENS1_10collective13CollectiveMmaINS1_35MainloopSm100TmaUmmaWarpSpecializedILi4ELi2ELi4ENS5_IJNS4_1CILi1EEESB_SB_EEEEENS5_IJNSA_ILi64EEENSA_ILi224EEESE_EEENS_6half_tENS5_IJlSB_lEEESH_SI_NS4_8TiledMMAINS4_8MMA_AtomIJNS4_20SM100_MMA_F16BF16_SSISH_SH_fLi64ELi224ELNS4_4UMMA5MajorE0ELSN_0ELNSM_7ScaleInE0ELSO_0EEEEEENS4_6LayoutISC_NS5_IJNSA_ILi0EEESS_SS_EEEEENS5_IJNS4_10UnderscoreESV_SV_EEEEENS4_13SM90_TMA_LOADENS4_14ComposedLayoutINS4_7SwizzleILi3ELi4ELi3EEENS4_18smem_ptr_flag_bitsILi16EEENSR_INS5_IJNSA_ILi8EEESE_EEENS5_IJSE_SB_EEEEEEEvNS4_8identityESY_S18_vS19_EENS_8epilogue10collective18CollectiveEpilogueINS1B_23Sm100TmaWarpSpecializedILi2ELi1ELi112ELb1ELb0EEEJSG_NS5_IJNSR_ISE_SB_EENSR_ISF_SB_EEEEESH_SI_SH_SI_NS1B_6fusion15FusionCallbacksIS1F_NS1J_17LinearCombinationISH_fSH_fLNS_15FloatRoundStyleE2EEESG_S1I_JEEENS4_5SM1004TMEM4LOAD26SM100_TMEM_LOAD_16dp256b4xESY_NSZ_INS10_ILi2ELi4ELi3EEES13_NSR_INS5_IJS14_NSA_ILi32EEEEEENS5_IJS1U_SB_EEEEEEENS4_17SM75_U32x4_LDSM_NENS4_14SM90_TMA_STOREES1Y_NS4_17SM90_U32x4_STSM_NENS4_39AutoVectorizingCopyWithAssumedAlignmentILi128EEEEEEvvEEEEvNT_6ParamsE --------------------------
	.section	.nv.info._ZN7cutlass13device_kernelINS_4gemm6kernel13GemmUniversalIN4cute5tupleIJiiiiEEENS1_10collective13CollectiveMmaINS1_35MainloopSm100TmaUmmaWarpSpecializedILi4ELi2ELi4ENS5_IJNS4_1CILi1EEESB_SB_EEEEENS5_IJNSA_ILi64EEENSA_ILi224EEESE_EEENS_6half_tENS5_IJlSB_lEEESH_SI_NS4_8TiledMMAINS4_8MMA_AtomIJNS4_20SM100_MMA_F16BF16_SSISH_SH_fLi64ELi224ELNS4_4UMMA5MajorE0ELSN_0ELNSM_7ScaleInE0ELSO_0EEEEEENS4_6LayoutISC_NS5_IJNSA_ILi0EEESS_SS_EEEEENS5_IJNS4_10UnderscoreESV_SV_EEEEENS4_13SM90_TMA_LOADENS4_14ComposedLayoutINS4_7SwizzleILi3ELi4ELi3EEENS4_18smem_ptr_flag_bitsILi16EEENSR_INS5_IJNSA_ILi8EEESE_EEENS5_IJSE_SB_EEEEEEEvNS4_8identityESY_S18_vS19_EENS_8epilogue10collective18CollectiveEpilogueINS1B_23Sm100TmaWarpSpecializedILi2ELi1ELi112ELb1ELb0EEEJSG_NS5_IJNSR_ISE_SB_EENSR_ISF_SB_EEEEESH_SI_SH_SI_NS1B_6fusion15FusionCallbacksIS1F_NS1J_17LinearCombinationISH_fSH_fLNS_15FloatRoundStyleE2EEESG_S1I_JEEENS4_5SM1004TMEM4LOAD26SM100_TMEM_LOAD_16dp256b4xESY_NSZ_INS10_ILi2ELi4ELi3EEES13_NSR_INS5_IJS14_NSA_ILi32EEEEEENS5_IJS1U_SB_EEEEEEENS4_17SM75_U32x4_LDSM_NENS4_14SM90_TMA_STOREES1Y_NS4_17SM90_U32x4_STSM_NENS4_39AutoVectorizingCopyWithAssumedAlignmentILi128EEEEEEvvEEEEvNT_6ParamsE,"",@"SHT_CUDA_INFO"
	.sectionflags	@""
	.align	4


	//----- nvinfo : EIATTR_CUDA_API_VERSION
	.align		4
        /*0000*/ 	.byte	0x04, 0x37
        /*0002*/ 	.short	(.L_31 - .L_30)
.L_30:
        /*0004*/ 	.word	0x00000082


	//----- nvinfo : EIATTR_KPARAM_INFO
	.align		4
.L_31:
        /*0008*/ 	.byte	0x04, 0x17
        /*000a*/ 	.short	(.L_33 - .L_32)
.L_32:
        /*000c*/ 	.word	0x00000000
        /*0010*/ 	.short	0x0000
        /*0012*/ 	.short	0x0000
        /*0014*/ 	.byte	0x00, 0xf0, 0x01, 0x20


	//----- nvinfo : EIATTR_AT_ENTRY_FRAGMENTS
	.align		4
.L_33:
        /*0018*/ 	.byte	0x04, 0x4f
        /*001a*/ 	.short	(.L_35 - .L_34)


	//   ....[0]....
.L_34:
        /*001c*/ 	.word	0x00000006


	//----- nvinfo : EIATTR_RESERVED_SMEM_USED
	.align		4
.L_35:
        /*0020*/ 	.byte	0x01, 0x41
	.zero		2


	//----- nvinfo : EIATTR_SPARSE_MMA_MASK
	.align		4
        /*0024*/ 	.byte	0x03, 0x50
        /*0026*/ 	.short	0x0000


	//----- nvinfo : EIATTR_TCGEN05_1CTA_USED
	.align		4
        /*0028*/ 	.byte	0x01, 0x51
	.zero		2


	//----- nvinfo : EIATTR_MAXREG_COUNT
	.align		4
        /*002c*/ 	.byte	0x03, 0x1b
        /*002e*/ 	.short	0x00ff


	//----- nvinfo : EIATTR_NUM_BARRIERS
	.align		4
        /*0030*/ 	.byte	0x02, 0x4c
        /*0032*/ 	.byte	0x07
	.zero		1


	//----- nvinfo : EIATTR_EXTERNS
	.align		4
        /*0034*/ 	.byte	0x04, 0x0f
        /*0036*/ 	.short	(.L_37 - .L_36)


	//   ....[0]....
	.align		4
.L_36:
        /*0038*/ 	.word	index@(__assertfail)


	//----- nvinfo : EIATTR_MERCURY_ISA_VERSION
	.align		4
.L_37:
        /*003c*/ 	.byte	0x03, 0x5f
        /*003e*/ 	.short	0x0101


	//----- nvinfo : EIATTR_INT_WARP_WIDE_INSTR_OFFSETS
	.align		4
        /*0040*/ 	.byte	0x04, 0x31
        /*0042*/ 	.short	(.L_39 - .L_38)


	//   ....[0]....
.L_38:
        /*0044*/ 	.word	0x00003a10


	//   ....[1]....
        /*0048*/ 	.word	0x00003a40


	//   ....[2]....
        /*004c*/ 	.word	0x00003a60


	//   ....[3]....
        /*0050*/ 	.word	0x00004660


	//   ....[4]....
        /*0054*/ 	.word	0x00004700


	//   ....[5]....
        /*0058*/ 	.word	0x00004760


	//   ....[6]....
        /*005c*/ 	.word	0x000047c0


	//   ....[7]....
        /*0060*/ 	.word	0x00004810


	//   ....[8]....
        /*0064*/ 	.word	0x00004830


	//   ....[9]....
        /*0068*/ 	.word	0x000048d0


	//   ....[10]....
        /*006c*/ 	.word	0x00004930


	//----- nvinfo : EIATTR_COOP_GROUP_MASK_REGIDS
	.align		4
.L_39:
        /*0070*/ 	.byte	0x04, 0x29
        /*0072*/ 	.short	(.L_41 - .L_40)


	//   ....[0]....
.L_40:
        /*0074*/ 	.word	0xffffffff


	//   ....[1]....
        /*0078*/ 	.word	0xffffffff


	//   ....[2]....
        /*007c*/ 	.word	0xffffffff


	//   ....[3]....
        /*0080*/ 	.word	0xffffffff


	//   ....[4]....
        /*0084*/ 	.word	0xffffffff


	//   ....[5]....
        /*0088*/ 	.word	0xffffffff


	//   ....[6]....
        /*008c*/ 	.word	0xffffffff


	//   ....[7]....
        /*0090*/ 	.word	0xffffffff


	//   ....[8]....
        /*0094*/ 	.word	0xffffffff


	//   ....[9]....
        /*0098*/ 	.word	0xffffffff


	//   ....[10]....
        /*009c*/ 	.word	0xffffffff


	//   ....[11]....
        /*00a0*/ 	.word	0xffffffff


	//   ....[12]....
        /*00a4*/ 	.word	0xffffffff


	//----- nvinfo : EIATTR_COOP_GROUP_INSTR_OFFSETS
	.align		4
.L_41:
        /*00a8*/ 	.byte	0x04, 0x28
        /*00aa*/ 	.short	(.L_43 - .L_42)


	//   ....[0]....
.L_42:
        /*00ac*/ 	.word	0x00000080


	//   ....[1]....
        /*00b0*/ 	.word	0x000004f0


	//   ....[2]....
        /*00b4*/ 	.word	0x00000660


	//   ....[3]....
        /*00b8*/ 	.word	0x000007c0


	//   ....[4]....
        /*00bc*/ 	.word	0x000008c0


	//   ....[5]....
        /*00c0*/ 	.word	0x00000a30


	//   ....[6]....
        /*00c4*/ 	.word	0x00000bd0


	//   ....[7]....
        /*00c8*/ 	.word	0x00001d80


	//   ....[8]....
        /*00cc*/ 	.word	0x00002c30


	//   ....[9]....
        /*00d0*/ 	.word	0x00002e40


	//   ....[10]....
        /*00d4*/ 	.word	0x00002e70


	//   ....[11]....
        /*00d8*/ 	.word	0x000038f0


	//   ....[12]....
        /*00dc*/ 	.word	0x00003b20


	//----- nvinfo : EIATTR_VRC_CTA_INIT_COUNT
	.align		4
.L_43:
        /*00e0*/ 	.byte	0x02, 0x4a
        /*00e2*/ 	.byte	0x80
	.zero		1


	//----- nvinfo : EIATTR_SYSCALL_OFFSETS
	.align		4
        /*00e4*/ 	.byte	0x04, 0x46
        /*00e6*/ 	.short	(.L_45 - .L_44)


	//   ....[0]....
.L_44:
        /*00e8*/ 	.word	0x00005460


	//   ....[1]....
        /*00ec*/ 	.word	0x00005550


	//   ....[2]....
        /*00f0*/ 	.word	0x000061d0


	//   ....[3]....
        /*00f4*/ 	.word	0x00006340


	//   ....[4]....
        /*00f8*/ 	.word	0x000064b0


	//   ....[5]....
        /*00fc*/ 	.word	0x00006620


	//   ....[6]....
        /*0100*/ 	.word	0x00006790


	//   ....[7]....
        /*0104*/ 	.word	0x00006900


	//   ....[8]....
        /*0108*/ 	.word	0x00006a70


	//----- nvinfo : EIATTR_MBARRIER_INSTR_OFFSETS
	.align		4
.L_45:
        /*010c*/ 	.byte	0x04, 0x39
        /*010e*/ 	.short	(.L_47 - .L_46)


	//   ....[0]....
.L_46:
        /*0110*/ 	.word	0x000005d0
        /*0114*/ 	.word	0x000000ff
        /*0118*/ 	.word	0x00000000
        /*011c*/ 	.short	0x0100
        /*011e*/ 	.byte	0x04
	.zero		1


	//   ....[1]....
        /*0120*/ 	.word	0x000005e0
        /*0124*/ 	.word	0x000000ff
        /*0128*/ 	.word	0x00000020
        /*012c*/ 	.short	0x0100
        /*012e*/ 	.byte	0x04
	.zero		1


	//   ....[2]....
        /*0130*/ 	.word	0x000005f0
        /*0134*/ 	.word	0x000000ff
        /*0138*/ 	.word	0x00000008
        /*013c*/ 	.short	0x0100
        /*013e*/ 	.byte	0x04
	.zero		1


	//   ....[3]....
        /*0140*/ 	.word	0x00000600
        /*0144*/ 	.word	0x000000ff
        /*0148*/ 	.word	0x00000028
        /*014c*/ 	.short	0x0100
        /*014e*/ 	.byte	0x04
	.zero		1


	//   ....[4]....
        /*0150*/ 	.word	0x00000610
        /*0154*/ 	.word	0x000000ff
        /*0158*/ 	.word	0x00000010
        /*015c*/ 	.short	0x0100
        /*015e*/ 	.byte	0x04
	.zero		1


	//   ....[5]....
        /*0160*/ 	.word	0x00000620
        /*0164*/ 	.word	0x000000ff
        /*0168*/ 	.word	0x00000030
        /*016c*/ 	.short	0x0100
        /*016e*/ 	.byte	0x04
	.zero		1


	//   ....[6]....
        /*0170*/ 	.word	0x00000630
        /*0174*/ 	.word	0x000000ff
        /*0178*/ 	.word	0x00000018
        /*017c*/ 	.short	0x0100
        /*017e*/ 	.byte	0x04
	.zero		1


	//   ....[7]....
        /*0180*/ 	.word	0x00000640
        /*0184*/ 	.word	0x000000ff
        /*0188*/ 	.word	0x00000038
        /*018c*/ 	.short	0x0100
        /*018e*/ 	.byte	0x04
	.zero		1


	//   ....[8]....
        /*0190*/ 	.word	0x00000770
        /*0194*/ 	.word	0x000000ff
        /*0198*/ 	.word	0x00000040
        /*019c*/ 	.short	0x0100
        /*019e*/ 	.byte	0x04
	.zero		1


	//   ....[9]....
        /*01a0*/ 	.word	0x00000780
        /*01a4*/ 	.word	0x000000ff
        /*01a8*/ 	.word	0x00000050
        /*01ac*/ 	.short	0x0100
        /*01ae*/ 	.byte	0x04
	.zero		1


	//   ....[10]....
        /*01b0*/ 	.word	0x00000790
        /*01b4*/ 	.word	0x000000ff
        /*01b8*/ 	.word	0x00000048
        /*01bc*/ 	.short	0x0100
        /*01be*/ 	.byte	0x04
	.zero		1


	//   ....[11]....
        /*01c0*/ 	.word	0x000007a0
        /*01c4*/ 	.word	0x000000ff
        /*01c8*/ 	.word	0x00000058
        /*01cc*/ 	.short	0x0100
        /*01ce*/ 	.byte	0x04
	.zero		1


	//   ....[12]....
        /*01d0*/ 	.word	0x00000890
        /*01d4*/ 	.word	0x000000ff
        /*01d8*/ 	.word	0x00000060
        /*01dc*/ 	.short	0x0100
        /*01de*/ 	.byte	0x06
	.zero		1


	//   ....[13]....
        /*01e0*/ 	.word	0x000008a0
        /*01e4*/ 	.word	0x000000ff
        /*01e8*/ 	.word	0x00000068
        /*01ec*/ 	.short	0x0100
        /*01ee*/ 	.byte	0x06
	.zero		1


	//   ....[14]....
        /*01f0*/ 	.word	0x000009e0
        /*01f4*/ 	.word	0x000000ff
        /*01f8*/ 	.word	0x00000070
        /*01fc*/ 	.short	0x0100
        /*01fe*/ 	.byte	0x06
	.zero		1


	//   ....[15]....
        /*0200*/ 	.word	0x000009f0
        /*0204*/ 	.word	0x000000ff
        /*0208*/ 	.word	0x00000080
        /*020c*/ 	.short	0x0100
        /*020e*/ 	.byte	0x06
	.zero		1


	//   ....[16]....
        /*0210*/ 	.word	0x00000a00
        /*0214*/ 	.word	0x000000ff
        /*0218*/ 	.word	0x00000078
        /*021c*/ 	.short	0x0100
        /*021e*/ 	.byte	0x06
	.zero		1


	//   ....[17]....
        /*0220*/ 	.word	0x00000a10
        /*0224*/ 	.word	0x000000ff
        /*0228*/ 	.word	0x00000088
        /*022c*/ 	.short	0x0100
        /*022e*/ 	.byte	0x06
	.zero		1


	//   ....[18]....
        /*0230*/ 	.word	0x00000b40
        /*0234*/ 	.word	0x000000ff
        /*0238*/ 	.word	0x00000090
        /*023c*/ 	.short	0x0100
        /*023e*/ 	.byte	0x04
	.zero		1


	//   ....[19]....
        /*0240*/ 	.word	0x00000b50
        /*0244*/ 	.word	0x000000ff
        /*0248*/ 	.word	0x000000b0
        /*024c*/ 	.short	0x0100
        /*024e*/ 	.byte	0x04
	.zero		1


	//   ....[20]....
        /*0250*/ 	.word	0x00000b60
        /*0254*/ 	.word	0x000000ff
        /*0258*/ 	.word	0x00000098
        /*025c*/ 	.short	0x0100
        /*025e*/ 	.byte	0x04
	.zero		1


	//   ....[21]....
        /*0260*/ 	.word	0x00000b70
        /*0264*/ 	.word	0x000000ff
        /*0268*/ 	.word	0x000000b8
        /*026c*/ 	.short	0x0100
        /*026e*/ 	.byte	0x04
	.zero		1


	//   ....[22]....
        /*0270*/ 	.word	0x00000b80
        /*0274*/ 	.word	0x000000ff
        /*0278*/ 	.word	0x000000a0
        /*027c*/ 	.short	0x0100
        /*027e*/ 	.byte	0x04
	.zero		1


	//   ....[23]....
        /*0280*/ 	.word	0x00000b90
        /*0284*/ 	.word	0x000000ff
        /*0288*/ 	.word	0x000000c0
        /*028c*/ 	.short	0x0100
        /*028e*/ 	.byte	0x04
	.zero		1


	//   ....[24]....
        /*0290*/ 	.word	0x00000ba0
        /*0294*/ 	.word	0x000000ff
        /*0298*/ 	.word	0x000000a8
        /*029c*/ 	.short	0x0100
        /*029e*/ 	.byte	0x04
	.zero		1


	//   ....[25]....
        /*02a0*/ 	.word	0x00000bb0
        /*02a4*/ 	.word	0x000000ff
        /*02a8*/ 	.word	0x000000c8
        /*02ac*/ 	.short	0x0100
        /*02ae*/ 	.byte	0x04
	.zero		1


	//   ....[26]....
        /*02b0*/ 	.word	0x00000cc0
        /*02b4*/ 	.word	0x000000ff
        /*02b8*/ 	.word	0x000000d0
        /*02bc*/ 	.short	0x0100
        /*02be*/ 	.byte	0x04
	.zero		1


	//   ....[27]....
        /*02c0*/ 	.word	0x00000cd0
        /*02c4*/ 	.word	0x000000ff
        /*02c8*/ 	.word	0x000000e0
        /*02cc*/ 	.short	0x0100
        /*02ce*/ 	.byte	0x04
	.zero		1


	//   ....[28]....
        /*02d0*/ 	.word	0x00000ce0
        /*02d4*/ 	.word	0x000000ff
        /*02d8*/ 	.word	0x000000d8
        /*02dc*/ 	.short	0x0100
        /*02de*/ 	.byte	0x04
	.zero		1


	//   ....[29]....
        /*02e0*/ 	.word	0x00000cf0
        /*02e4*/ 	.word	0x000000ff
        /*02e8*/ 	.word	0x000000e8
        /*02ec*/ 	.short	0x0100
        /*02ee*/ 	.byte	0x04
	.zero		1


	//   ....[30]....
        /*02f0*/ 	.word	0x000016a0
        /*02f4*/ 	.word	0x00000000
        /*02f8*/ 	.word	0x000000e0
        /*02fc*/ 	.short	0x010a
        /*02fe*/ 	.byte	0xff
	.zero		1


	//   ....[31]....
        /*0300*/ 	.word	0x000016d0
        /*0304*/ 	.word	0x00000000
        /*0308*/ 	.word	0x000000d0
        /*030c*/ 	.short	0x0101
        /*030e*/ 	.byte	0xff
	.zero		1


	//   ....[32]....
        /*0310*/ 	.word	0x000017a0
        /*0314*/ 	.word	0x000000ff
        /*0318*/ 	.word	0x00000020
        /*031c*/ 	.short	0x010a
        /*031e*/ 	.byte	0x05
	.zero		1


	//   ....[33]....
        /*0320*/ 	.word	0x00001820
        /*0324*/ 	.word	0x000000ff
        /*0328*/ 	.word	0x00000020
        /*032c*/ 	.short	0x010a
        /*032e*/ 	.byte	0x21
	.zero		1


	//   ....[34]....
        /*0330*/ 	.word	0x00001970
        /*0334*/ 	.word	0x000000ff
        /*0338*/ 	.word	0x00000020
        /*033c*/ 	.short	0x010a
        /*033e*/ 	.byte	0x08
	.zero		1


	//   ....[35]....
        /*0340*/ 	.word	0x00001a80
        /*0344*/ 	.word	0x000000ff
        /*0348*/ 	.word	0x00000068
        /*034c*/ 	.short	0x0101
        /*034e*/ 	.byte	0x04
	.zero		1


	//   ....[36]....
        /*0350*/ 	.word	0x00001aa0
        /*0354*/ 	.word	0x000000ff
        /*0358*/ 	.word	0x00000020
        /*035c*/ 	.short	0x010a
        /*035e*/ 	.byte	0x05
	.zero		1


	//   ....[37]....
        /*0360*/ 	.word	0x00001b20
        /*0364*/ 	.word	0x000000ff
        /*0368*/ 	.word	0x00000020
        /*036c*/ 	.short	0x010a
        /*036e*/ 	.byte	0x11
	.zero		1


	//   ....[38]....
        /*0370*/ 	.word	0x00001c70
        /*0374*/ 	.word	0x000000ff
        /*0378*/ 	.word	0x00000020
        /*037c*/ 	.short	0x010a
        /*037e*/ 	.byte	0x07
	.zero		1


	//   ....[39]....
        /*0380*/ 	.word	0x00001db0
        /*0384*/ 	.word	0x00000003
        /*0388*/ 	.word	0x00000070
        /*038c*/ 	.short	0x010a
        /*038e*/ 	.byte	0xff
	.zero		1


	//   ....[40]....
        /*0390*/ 	.word	0x00001f00
        /*0394*/ 	.word	0x00000000
        /*0398*/ 	.word	0x00000000
        /*039c*/ 	.short	0x0101
        /*039e*/ 	.byte	0xff
	.zero		1


	//   ....[41]....
        /*03a0*/ 	.word	0x000024a0
        /*03a4*/ 	.word	0x000000ff
        /*03a8*/ 	.word	0x00000000
        /*03ac*/ 	.short	0x010a
        /*03ae*/ 	.byte	0x04
	.zero		1


	//   ....[42]....
        /*03b0*/ 	.word	0x00002530
        /*03b4*/ 	.word	0x000000ff
        /*03b8*/ 	.word	0x00000000
        /*03bc*/ 	.short	0x010a
        /*03be*/ 	.byte	0x05
	.zero		1


	//   ....[43]....
        /*03c0*/ 	.word	0x000025c0
        /*03c4*/ 	.word	0x000000ff
        /*03c8*/ 	.word	0x00000000
        /*03cc*/ 	.short	0x010a
        /*03ce*/ 	.byte	0x05
	.zero		1


	//   ....[44]....
        /*03d0*/ 	.word	0x00002660
        /*03d4*/ 	.word	0x00000000
        /*03d8*/ 	.word	0x00000000
        /*03dc*/ 	.short	0x010a
        /*03de*/ 	.byte	0xff
	.zero		1


	//   ....[45]....
        /*03e0*/ 	.word	0x00002780
        /*03e4*/ 	.word	0x00000002
        /*03e8*/ 	.word	0x000000d0
        /*03ec*/ 	.short	0x010a
        /*03ee*/ 	.byte	0xff
	.zero		1


	//   ....[46]....
        /*03f0*/ 	.word	0x000027f0
        /*03f4*/ 	.word	0x00000002
        /*03f8*/ 	.word	0x00000000
        /*03fc*/ 	.short	0x0101
        /*03fe*/ 	.byte	0xff
	.zero		1


	//   ....[47]....
        /*0400*/ 	.word	0x00002810
        /*0404*/ 	.word	0x000000ff
        /*0408*/ 	.word	0x00000080
        /*040c*/ 	.short	0x010a
        /*040e*/ 	.byte	0x04
	.zero		1


	//   ....[48]....
        /*0410*/ 	.word	0x00002930
        /*0414*/ 	.word	0x00000002
        /*0418*/ 	.word	0x00000070
        /*041c*/ 	.short	0x010a
        /*041e*/ 	.byte	0xff
	.zero		1


	//   ....[49]....
        /*0420*/ 	.word	0x00002a30
        /*0424*/ 	.word	0x00000002
        /*0428*/ 	.word	0x00000000
        /*042c*/ 	.short	0x0101
        /*042e*/ 	.byte	0xff
	.zero		1


	//   ....[50]....
        /*0430*/ 	.word	0x00002ac0
        /*0434*/ 	.word	0x000000ff
        /*0438*/ 	.word	0x00000080
        /*043c*/ 	.short	0x0106
        /*043e*/ 	.byte	0x04
	.zero		1


	//   ....[51]....
        /*0440*/ 	.word	0x00002ae0
        /*0444*/ 	.word	0x000000ff
        /*0448*/ 	.word	0x00000080
        /*044c*/ 	.short	0x010a
        /*044e*/ 	.byte	0x04
	.zero		1


	//   ....[52]....
        /*0450*/ 	.word	0x00002b70
        /*0454*/ 	.word	0x000000ff
        /*0458*/ 	.word	0x00000080
        /*045c*/ 	.short	0x0106
        /*045e*/ 	.byte	0x06
	.zero		1


	//   ....[53]....
        /*0460*/ 	.word	0x00002bb0
        /*0464*/ 	.word	0x00000000
        /*0468*/ 	.word	0x00000080
        /*046c*/ 	.short	0x010a
        /*046e*/ 	.byte	0xff
	.zero		1


	//   ....[54]....
        /*0470*/ 	.word	0x000030f0
        /*0474*/ 	.word	0x00000000
        /*0478*/ 	.word	0x00000070
        /*047c*/ 	.short	0x010a
        /*047e*/ 	.byte	0xff
	.zero		1


	//   ....[55]....
        /*0480*/ 	.word	0x000031f0
        /*0484*/ 	.word	0x00000003
        /*0488*/ 	.word	0x00000000
        /*048c*/ 	.short	0x0101
        /*048e*/ 	.byte	0xff
	.zero		1


	//   ....[56]....
        /*0490*/ 	.word	0x00003200
        /*0494*/ 	.word	0x000000ff
        /*0498*/ 	.word	0x00000000
        /*049c*/ 	.short	0x010a
        /*049e*/ 	.byte	0x05
	.zero		1


	//   ....[57]....
        /*04a0*/ 	.word	0x00003270
        /*04a4*/ 	.word	0x000000ff
        /*04a8*/ 	.word	0x000000b0
        /*04ac*/ 	.short	0x010a
        /*04ae*/ 	.byte	0x1e
	.zero		1


	//   ....[58]....
        /*04b0*/ 	.word	0x00003340
        /*04b4*/ 	.word	0x000000ff
        /*04b8*/ 	.word	0x00000000
        /*04bc*/ 	.short	0x010a
        /*04be*/ 	.byte	0x07
	.zero		1


	//   ....[59]....
        /*04c0*/ 	.word	0x00003480
        /*04c4*/ 	.word	0x000000ff
        /*04c8*/ 	.word	0x00000000
        /*04cc*/ 	.short	0x010a
        /*04ce*/ 	.byte	0x06
	.zero		1


	//   ....[60]....
        /*04d0*/ 	.word	0x00003720
        /*04d4*/ 	.word	0x000000ff
        /*04d8*/ 	.word	0x00000000
        /*04dc*/ 	.short	0x010a
        /*04de*/ 	.byte	0x04
	.zero		1


	//   ....[61]....
        /*04e0*/ 	.word	0x000037b0
        /*04e4*/ 	.word	0x000000ff
        /*04e8*/ 	.word	0x00000000
        /*04ec*/ 	.short	0x010a
        /*04ee*/ 	.byte	0x05
	.zero		1


	//   ....[62]....
        /*04f0*/ 	.word	0x00003840
        /*04f4*/ 	.word	0x000000ff
        /*04f8*/ 	.word	0x00000000
        /*04fc*/ 	.short	0x010a
        /*04fe*/ 	.byte	0x05
	.zero		1


	//   ....[63]....
        /*0500*/ 	.word	0x000038d0
        /*0504*/ 	.word	0x000000ff
        /*0508*/ 	.word	0x00000000
        /*050c*/ 	.short	0x010a
        /*050e*/ 	.byte	0x04
	.zero		1


	//   ....[64]....
        /*0510*/ 	.word	0x00003da0
        /*0514*/ 	.word	0x00000003
        /*0518*/ 	.word	0x00000070
        /*051c*/ 	.short	0x010a
        /*051e*/ 	.byte	0xff
	.zero		1


	//   ....[65]....
        /*0520*/ 	.word	0x00003f10
        /*0524*/ 	.word	0x00000000
        /*0528*/ 	.word	0x00000000
        /*052c*/ 	.short	0x0101
        /*052e*/ 	.byte	0xff
	.zero		1


	//   ....[66]....
        /*0530*/ 	.word	0x000043c0
        /*0534*/ 	.word	0x000000ff
        /*0538*/ 	.word	0x00000068
        /*053c*/ 	.short	0x010a
        /*053e*/ 	.byte	0x06
	.zero		1


	//   ....[67]....
        /*0540*/ 	.word	0x00004590
        /*0544*/ 	.word	0x000000ff
        /*0548*/ 	.word	0x00000050
        /*054c*/ 	.short	0x010a
        /*054e*/ 	.byte	0x05
	.zero		1


	//   ....[68]....
        /*0550*/ 	.word	0x00004970
        /*0554*/ 	.word	0x000000ff
        /*0558*/ 	.word	0x00000040
        /*055c*/ 	.short	0x010b
        /*055e*/ 	.byte	0x05
	.zero		1


	//   ....[69]....
        /*0560*/ 	.word	0x00004980
        /*0564*/ 	.word	0x000000ff
        /*0568*/ 	.word	0x00000000
        /*056c*/ 	.short	0x0101
        /*056e*/ 	.byte	0x04
	.zero		1


	//   ....[70]....
        /*0570*/ 	.word	0x000049d0
        /*0574*/ 	.word	0x000000ff
        /*0578*/ 	.word	0x00000000
        /*057c*/ 	.short	0x010a
        /*057e*/ 	.byte	0x04
	.zero		1


	//   ....[71]....
        /*0580*/ 	.word	0x00004a70
        /*0584*/ 	.word	0x00000000
        /*0588*/ 	.word	0x00000000
        /*058c*/ 	.short	0x010a
        /*058e*/ 	.byte	0xff
	.zero		1


	//   ....[72]....
        /*0590*/ 	.word	0x00004cc0
        /*0594*/ 	.word	0x000000ff
        /*0598*/ 	.word	0x00000070
        /*059c*/ 	.short	0x010a
        /*059e*/ 	.byte	0x04
	.zero		1


	//   ....[73]....
        /*05a0*/ 	.word	0x00004d90
        /*05a4*/ 	.word	0x000000ff
        /*05a8*/ 	.word	0x00000000
        /*05ac*/ 	.short	0x0101
        /*05ae*/ 	.byte	0x04
	.zero		1


	//   ....[74]....
        /*05b0*/ 	.word	0x000059c0
        /*05b4*/ 	.word	0x00000000
        /*05b8*/ 	.word	0x00000040
        /*05bc*/ 	.short	0x010a
        /*05be*/ 	.byte	0xff
	.zero		1


	//   ....[75]....
        /*05c0*/ 	.word	0x00005ab0
        /*05c4*/ 	.word	0x00000011
        /*05c8*/ 	.word	0x00000090
        /*05cc*/ 	.short	0x010a
        /*05ce*/ 	.byte	0xff
	.zero		1


	//   ....[76]....
        /*05d0*/ 	.word	0x00005c80
        /*05d4*/ 	.word	0x00000000
        /*05d8*/ 	.word	0x00000040
        /*05dc*/ 	.short	0x010a
        /*05de*/ 	.byte	0xff
	.zero		1


	//   ....[77]....
        /*05e0*/ 	.word	0x00006000
        /*05e4*/ 	.word	0x00000011
        /*05e8*/ 	.word	0x00000090
        /*05ec*/ 	.short	0x010a
        /*05ee*/ 	.byte	0xff
	.zero		1


	//   ....[78]....
        /*05f0*/ 	.word	0x00006db0
        /*05f4*/ 	.word	0x000000ff
        /*05f8*/ 	.word	0x00000000
        /*05fc*/ 	.short	0x0101
        /*05fe*/ 	.byte	0x04
	.zero		1


	//   ....[79]....
        /*0600*/ 	.word	0x00008a10
        /*0604*/ 	.word	0x00000000
        /*0608*/ 	.word	0x00000000
        /*060c*/ 	.short	0x0101
        /*060e*/ 	.byte	0xff
	.zero		1


	//   ....[80]....
        /*0610*/ 	.word	0x00008ca0
        /*0614*/ 	.word	0x00000000
        /*0618*/ 	.word	0x000000e0
        /*061c*/ 	.short	0x010a
        /*061e*/ 	.byte	0xff
	.zero		1


	//   ....[81]....
        /*0620*/ 	.word	0x00008d00
        /*0624*/ 	.word	0x00000000
        /*0628*/ 	.word	0x00000020
        /*062c*/ 	.short	0x010a
        /*062e*/ 	.byte	0xff
	.zero		1


	//   ....[82]....
        /*0630*/ 	.word	0x00008d60
        /*0634*/ 	.word	0x00000000
        /*0638*/ 	.word	0x00000020
        /*063c*/ 	.short	0x010a
        /*063e*/ 	.byte	0xff
	.zero		1


	//   ....[83]....
        /*0640*/ 	.word	0x00008db0
        /*0644*/ 	.word	0x00000003
        /*0648*/ 	.word	0x00000070
        /*064c*/ 	.short	0x010a
        /*064e*/ 	.byte	0xff
	.zero		1


	//   ....[84]....
        /*0650*/ 	.word	0x00008e10
        /*0654*/ 	.word	0x00000000
        /*0658*/ 	.word	0x00000000
        /*065c*/ 	.short	0x010a
        /*065e*/ 	.byte	0xff
	.zero		1


	//   ....[85]....
        /*0660*/ 	.word	0x00008e70
        /*0664*/ 	.word	0x00000000
        /*0668*/ 	.word	0x00000000
        /*066c*/ 	.short	0x010a
        /*066e*/ 	.byte	0xff
	.zero		1


	//   ....[86]....
        /*0670*/ 	.word	0x00008ed0
        /*0674*/ 	.word	0x00000000
        /*0678*/ 	.word	0x00000000
        /*067c*/ 	.short	0x010a
        /*067e*/ 	.byte	0xff
	.zero		1


	//   ....[87]....
        /*0680*/ 	.word	0x00008f20
        /*0684*/ 	.word	0x00000002
        /*0688*/ 	.word	0x000000d0
        /*068c*/ 	.short	0x010a
        /*068e*/ 	.byte	0xff
	.zero		1


	//   ....[88]....
        /*0690*/ 	.word	0x00008f80
        /*0694*/ 	.word	0x00000002
        /*0698*/ 	.word	0x00000080
        /*069c*/ 	.short	0x010a
        /*069e*/ 	.byte	0xff
	.zero		1


	//   ....[89]....
        /*06a0*/ 	.word	0x00008fd0
        /*06a4*/ 	.word	0x00000002
        /*06a8*/ 	.word	0x00000070
        /*06ac*/ 	.short	0x010a
        /*06ae*/ 	.byte	0xff
	.zero		1


	//   ....[90]....
        /*06b0*/ 	.word	0x00009030
        /*06b4*/ 	.word	0x00000000
        /*06b8*/ 	.word	0x00000080
        /*06bc*/ 	.short	0x010a
        /*06be*/ 	.byte	0xff
	.zero		1


	//   ....[91]....
        /*06c0*/ 	.word	0x00009080
        /*06c4*/ 	.word	0x00000000
        /*06c8*/ 	.word	0x00000070
        /*06cc*/ 	.short	0x010a
        /*06ce*/ 	.byte	0xff
	.zero		1


	//   ....[92]....
        /*06d0*/ 	.word	0x000090e0
        /*06d4*/ 	.word	0x00000002
        /*06d8*/ 	.word	0x000000b0
        /*06dc*/ 	.short	0x010a
        /*06de*/ 	.byte	0xff
	.zero		1


	//   ....[93]....
        /*06e0*/ 	.word	0x00009140
        /*06e4*/ 	.word	0x00000000
        /*06e8*/ 	.word	0x00000000
        /*06ec*/ 	.short	0x010a
        /*06ee*/ 	.byte	0xff
	.zero		1


	//   ....[94]....
        /*06f0*/ 	.word	0x000091a0
        /*06f4*/ 	.word	0x00000000
        /*06f8*/ 	.word	0x00000000
        /*06fc*/ 	.short	0x010a
        /*06fe*/ 	.byte	0xff
	.zero		1


	//   ....[95]....
        /*0700*/ 	.word	0x00009200
        /*0704*/ 	.word	0x00000000
        /*0708*/ 	.word	0x00000000
        /*070c*/ 	.short	0x010a
        /*070e*/ 	.byte	0xff
	.zero		1


	//   ....[96]....
        /*0710*/ 	.word	0x00009260
        /*0714*/ 	.word	0x00000000
        /*0718*/ 	.word	0x00000000
        /*071c*/ 	.short	0x010a
        /*071e*/ 	.byte	0xff
	.zero		1


	//   ....[97]....
        /*0720*/ 	.word	0x000092c0
        /*0724*/ 	.word	0x00000000
        /*0728*/ 	.word	0x00000000
        /*072c*/ 	.short	0x010a
        /*072e*/ 	.byte	0xff
	.zero		1


	//   ....[98]....
        /*0730*/ 	.word	0x00009310
        /*0734*/ 	.word	0x00000003
        /*0738*/ 	.word	0x00000070
        /*073c*/ 	.short	0x010a
        /*073e*/ 	.byte	0xff
	.zero		1


	//   ....[99]....
        /*0740*/ 	.word	0x00009370
        /*0744*/ 	.word	0x00000000
        /*0748*/ 	.word	0x00000068
        /*074c*/ 	.short	0x010a
        /*074e*/ 	.byte	0xff
	.zero		1


	//   ....[100]....
        /*0750*/ 	.word	0x000093d0
        /*0754*/ 	.word	0x00000002
        /*0758*/ 	.word	0x00000050
        /*075c*/ 	.short	0x010a
        /*075e*/ 	.byte	0xff
	.zero		1


	//   ....[101]....
        /*0760*/ 	.word	0x00009430
        /*0764*/ 	.word	0x00000000
        /*0768*/ 	.word	0x00000000
        /*076c*/ 	.short	0x010a
        /*076e*/ 	.byte	0xff
	.zero		1


	//   ....[102]....
        /*0770*/ 	.word	0x00009490
        /*0774*/ 	.word	0x00000000
        /*0778*/ 	.word	0x00000070
        /*077c*/ 	.short	0x010a
        /*077e*/ 	.byte	0xff
	.zero		1


	//   ....[103]....
        /*0780*/ 	.word	0x000094e0
        /*0784*/ 	.word	0x00000000
        /*0788*/ 	.word	0x00000040
        /*078c*/ 	.short	0x010a
        /*078e*/ 	.byte	0xff
	.zero		1


	//   ....[104]....
        /*0790*/ 	.word	0x00009530
        /*0794*/ 	.word	0x00000011
        /*0798*/ 	.word	0x00000090
        /*079c*/ 	.short	0x010a
        /*079e*/ 	.byte	0xff
	.zero		1


	//----- nvinfo : EIATTR_NUM_MBARRIERS
	.align		4
.L_47:
        /*07a0*/ 	.byte	0x03, 0x38
        /*07a2*/ 	.short	0x001e


	//----- nvinfo : EIATTR_EXIT_INSTR_OFFSETS
	.align		4
        /*07a4*/ 	.byte	0x04, 0x1c
        /*07a6*/ 	.short	(.L_49 - .L_48)


	//   ....[0]....
.L_48:
        /*07a8*/ 	.word	0x00002690


	//   ....[1]....
        /*07ac*/ 	.word	0x00002b80


	//   ....[2]....
        /*07b0*/ 	.word	0x00002be0


	//   ....[3]....
        /*07b4*/ 	.word	0x00003b30


	//   ....[4]....
        /*07b8*/ 	.word	0x00004aa0


	//   ....[5]....
        /*07bc*/ 	.word	0x00004ae0


	//   ....[6]....
        /*07c0*/ 	.word	0x00008bb0


	//   ....[7]....
        /*07c4*/ 	.word	0x00008c30


	//   ....[8]....
        /*07c8*/ 	.word	0x00008c60


	//   ....[9]....
        /*07cc*/ 	.word	0x00008c90


	//----- nvinfo : EIATTR_MAX_THREADS
	.align		4
.L_49:
        /*07d0*/ 	.byte	0x04, 0x05
        /*07d2*/ 	.short	(.L_51 - .L_50)
.L_50:
        /*07d4*/ 	.word	0x00000100
        /*07d8*/ 	.word	0x00000001
        /*07dc*/ 	.word	0x00000001


	//----- nvinfo : EIATTR_CRS_STACK_SIZE
	.align		4
.L_51:
        /*07e0*/ 	.byte	0x04, 0x1e
        /*07e2*/ 	.short	(.L_53 - .L_52)
.L_52:
        /*07e4*/ 	.word	0x00000000


	//----- nvinfo : EIATTR_CBANK_PARAM_SIZE
	.align		4
.L_53:
        /*07e8*/ 	.byte	0x03, 0x19
        /*07ea*/ 	.short	0x0800


	//----- nvinfo : EIATTR_PARAM_CBANK
	.align		4
        /*07ec*/ 	.byte	0x04, 0x0a
        /*07ee*/ 	.short	(.L_55 - .L_54)
	.align		4
.L_54:
        /*07f0*/ 	.word	index@(.nv.constant0._ZN7cutlass13device_kernelINS_4gemm6kernel13GemmUniversalIN4cute5tupleIJiiiiEEENS1_10collective13CollectiveMmaINS1_35MainloopSm100TmaUmmaWarpSpecializedILi4ELi2ELi4ENS5_IJNS4_1CILi1EEESB_SB_EEEEENS5_IJNSA_ILi64EEENSA_ILi224EEESE_EEENS_6half_tENS5_IJlSB_lEEESH_SI_NS4_8TiledMMAINS4_8MMA_AtomIJNS4_20SM100_MMA_F16BF16_SSISH_SH_fLi64ELi224ELNS4_4UMMA5MajorE0ELSN_0ELNSM_7ScaleInE0ELSO_0EEEEEENS4_6LayoutISC_NS5_IJNSA_ILi0EEESS_SS_EEEEENS5_IJNS4_10UnderscoreESV_SV_EEEEENS4_13SM90_TMA_LOADENS4_14ComposedLayoutINS4_7SwizzleILi3ELi4ELi3EEENS4_18smem_ptr_flag_bitsILi16EEENSR_INS5_IJNSA_ILi8EEESE_EEENS5_IJSE_SB_EEEEEEEvNS4_8identityESY_S18_vS19_EENS_8epilogue10collective18CollectiveEpilogueINS1B_23Sm100TmaWarpSpecializedILi2ELi1ELi112ELb1ELb0EEEJSG_NS5_IJNSR_ISE_SB_EENSR_ISF_SB_EEEEESH_SI_SH_SI_NS1B_6fusion15FusionCallbacksIS1F_NS1J_17LinearCombinationISH_fSH_fLNS_15FloatRoundStyleE2EEESG_S1I_JEEENS4_5SM1004TMEM4LOAD26SM100_TMEM_LOAD_16dp256b4xESY_NSZ_INS10_ILi2ELi4ELi3EEES13_NSR_INS5_IJS14_NSA_ILi32EEEEEENS5_IJS1U_SB_EEEEEEENS4_17SM75_U32x4_LDSM_NENS4_14SM90_TMA_STOREES1Y_NS4_17SM90_U32x4_STSM_NENS4_39AutoVectorizingCopyWithAssumedAlignmentILi128EEEEEEvvEEEEvNT_6ParamsE)
        /*07f4*/ 	.short	0x0380
        /*07f6*/ 	.short	0x0800


	//----- nvinfo : EIATTR_SW_WAR
	.align		4
.L_55:
        /*07f8*/ 	.byte	0x04, 0x36
        /*07fa*/ 	.short	(.L_57 - .L_56)
.L_56:
        /*07fc*/ 	.word	0x00000008
.L_57:


//--------------------- .nv.callgraph             --------------------------
	.section	.nv.callgraph,"",@"SHT_CUDA_CALLGRAPH"
	.align	4
	.sectionentsize	8
	.align		4
        /*0000*/ 	.word	0x00000000
	.align		4
        /*0004*/ 	.word	0xffffffff
	.align		4
        /*0008*/ 	.word	index@(_ZN7cutlass13device_kernelINS_4gemm6kernel13GemmUniversalIN4cute5tupleIJiiiiEEENS1_10collective13CollectiveMmaINS1_35MainloopSm100TmaUmmaWarpSpecializedILi4ELi2ELi4ENS5_IJNS4_1CILi1EEESB_SB_EEEEENS5_IJNSA_ILi64EEENSA_ILi224EEESE_EEENS_6half_tENS5_IJlSB_lEEESH_SI_NS4_8TiledMMAINS4_8MMA_AtomIJNS4_20SM100_MMA_F16BF16_SSISH_SH_fLi64ELi224ELNS4_4UMMA5MajorE0ELSN_0ELNSM_7ScaleInE0ELSO_0EEEEEENS4_6LayoutISC_NS5_IJNSA_ILi0EEESS_SS_EEEEENS5_IJNS4_10UnderscoreESV_SV_EEEEENS4_13SM90_TMA_LOADENS4_14ComposedLayoutINS4_7SwizzleILi3ELi4ELi3EEENS4_18smem_ptr_flag_bitsILi16EEENSR_INS5_IJNSA_ILi8EEESE_EEENS5_IJSE_SB_EEEEEEEvNS4_8identityESY_S18_vS19_EENS_8epilogue10collective18CollectiveEpilogueINS1B_23Sm100TmaWarpSpecializedILi2ELi1ELi112ELb1ELb0EEEJSG_NS5_IJNSR_ISE_SB_EENSR_ISF_SB_EEEEESH_SI_SH_SI_NS1B_6fusion15FusionCallbacksIS1F_NS1J_17LinearCombinationISH_fSH_fLNS_15FloatRoundStyleE2EEESG_S1I_JEEENS4_5SM1004TMEM4LOAD26SM100_TMEM_LOAD_16dp256b4xESY_NSZ_INS10_ILi2ELi4ELi3EEES13_NSR_INS5_IJS14_NSA_ILi32EEEEEENS5_IJS1U_SB_EEEEEEENS4_17SM75_U32x4_LDSM_NENS4_14SM90_TMA_STOREES1Y_NS4_17SM90_U32x4_STSM_NENS4_39AutoVectorizingCopyWithAssumedAlignmentILi128EEEEEEvvEEEEvNT_6ParamsE)
	.align		4
        /*000c*/ 	.word	index@(__assertfail)
	.align		4
        /*0010*/ 	.word	0x00000000
	.align		4
        /*0014*/ 	.word	0xfffffffe
	.align		4
        /*0018*/ 	.word	0x00000000
	.align		4
        /*001c*/ 	.word	0xfffffffd
	.align		4
        /*0020*/ 	.word	0x00000000
	.align		4
        /*0024*/ 	.word	0xfffffffc


//--------------------- .nv.constant4             --------------------------
	.section	.nv.constant4,"a",@progbits
	.align	8
	.align		8
.nv.constant4:
        /*0000*/ 	.dword	__assertfail
	.align		8
        /*0008*/ 	.dword	__unnamed_1
	.align		8
        /*0010*/ 	.dword	__unnamed_2
	.align		8
        /*0018*/ 	.dword	_ZN39_INTERNAL_778001d0_4_k_cu_fe838de9_93014cuda3std3__45__cpo5beginE
	.align		8
        /*0020*/ 	.dword	_ZN39_INTERNAL_778001d0_4_k_cu_fe838de9_93014cuda3std3__45__cpo3endE
	.align		8
        /*0028*/ 	.dword	_ZN39_INTERNAL_778001d0_4_k_cu_fe838de9_93014cuda3std3__45__cpo6cbeginE
	.align		8
        /*0030*/ 	.dword	_ZN39_INTERNAL_778001d0_4_k_cu_fe838de9_93014cuda3std3__45__cpo4cendE
	.align		8
        /*0038*/ 	.dword	_ZN39_INTERNAL_778001d0_4_k_cu_fe838de9_93014cuda3std3__441_GLOBAL__N__778001d0_4_k_cu_fe838de9_93016ignoreE
	.align		8
        /*0040*/ 	.dword	_ZN39_INTERNAL_778001d0_4_k_cu_fe838de9_93014cuda3std3__419piecewise_constructE
	.align		8
        /*0048*/ 	.dword	_ZN39_INTERNAL_778001d0_4_k_cu_fe838de9_93014cuda3std3__48in_placeE
	.align		8
        /*0050*/ 	.dword	_ZN39_INTERNAL_778001d0_4_k_cu_fe838de9_93014cuda3std6ranges3__45__cpo4swapE
	.align		8
        /*0058*/ 	.dword	_ZN39_INTERNAL_778001d0_4_k_cu_fe838de9_93014cuda3std6ranges3__45__cpo9iter_moveE
	.align		8
        /*0060*/ 	.dword	_ZN39_INTERNAL_778001d0_4_k_cu_fe838de9_93014cute7productE
	.align		8
        /*0068*/ 	.dword	_ZN39_INTERNAL_778001d0_4_k_cu_fe838de9_93014cute1_E
	.align		8
        /*0070*/ 	.dword	$str$25
	.align		8
        /*0078*/ 	.dword	$str$26
	.align		8
        /*0080*/ 	.dword	$str$27
	.align		8
        /*0088*/ 	.dword	$str$28


//--------------------- .text._ZN7cutlass13device_kernelINS_4gemm6kernel13GemmUniversalIN4cute5tupleIJiiiiEEENS1_10collective13CollectiveMmaINS1_35MainloopSm100TmaUmmaWarpSpecializedILi4ELi2ELi4ENS5_IJNS4_1CILi1EEESB_SB_EEEEENS5_IJNSA_ILi64EEENSA_ILi224EEESE_EEENS_6half_tENS5_IJlSB_lEEESH_SI_NS4_8TiledMMAINS4_8MMA_AtomIJNS4_20SM100_MMA_F16BF16_SSISH_SH_fLi64ELi224ELNS4_4UMMA5MajorE0ELSN_0ELNSM_7ScaleInE0ELSO_0EEEEEENS4_6LayoutISC_NS5_IJNSA_ILi0EEESS_SS_EEEEENS5_IJNS4_10UnderscoreESV_SV_EEEEENS4_13SM90_TMA_LOADENS4_14ComposedLayoutINS4_7SwizzleILi3ELi4ELi3EEENS4_18smem_ptr_flag_bitsILi16EEENSR_INS5_IJNSA_ILi8EEESE_EEENS5_IJSE_SB_EEEEEEEvNS4_8identityESY_S18_vS19_EENS_8epilogue10collective18CollectiveEpilogueINS1B_23Sm100TmaWarpSpecializedILi2ELi1ELi112ELb1ELb0EEEJSG_NS5_IJNSR_ISE_SB_EENSR_ISF_SB_EEEEESH_SI_SH_SI_NS1B_6fusion15FusionCallbacksIS1F_NS1J_17LinearCombinationISH_fSH_fLNS_15FloatRoundStyleE2EEESG_S1I_JEEENS4_5SM1004TMEM4LOAD26SM100_TMEM_LOAD_16dp256b4xESY_NSZ_INS10_ILi2ELi4ELi3EEES13_NSR_INS5_IJS14_NSA_ILi32EEEEEENS5_IJS1U_SB_EEEEEEENS4_17SM75_U32x4_LDSM_NENS4_14SM90_TMA_STOREES1Y_NS4_17SM90_U32x4_STSM_NENS4_39AutoVectorizingCopyWithAssumedAlignmentILi128EEEEEEvvEEEEvNT_6ParamsE --------------------------
	.section	.text._ZN7cutlass13device_kernelINS_4gemm6kernel13GemmUniversalIN4cute5tupleIJiiiiEEENS1_10collective13CollectiveMmaINS1_35MainloopSm100TmaUmmaWarpSpecializedILi4ELi2ELi4ENS5_IJNS4_1CILi1EEESB_SB_EEEEENS5_IJNSA_ILi64EEENSA_ILi224EEESE_EEENS_6half_tENS5_IJlSB_lEEESH_SI_NS4_8TiledMMAINS4_8MMA_AtomIJNS4_20SM100_MMA_F16BF16_SSISH_SH_fLi64ELi224ELNS4_4UMMA5MajorE0ELSN_0ELNSM_7ScaleInE0ELSO_0EEEEEENS4_6LayoutISC_NS5_IJNSA_ILi0EEESS_SS_EEEEENS5_IJNS4_10UnderscoreESV_SV_EEEEENS4_13SM90_TMA_LOADENS4_14ComposedLayoutINS4_7SwizzleILi3ELi4ELi3EEENS4_18smem_ptr_flag_bitsILi16EEENSR_INS5_IJNSA_ILi8EEESE_EEENS5_IJSE_SB_EEEEEEEvNS4_8identityESY_S18_vS19_EENS_8epilogue10collective18CollectiveEpilogueINS1B_23Sm100TmaWarpSpecializedILi2ELi1ELi112ELb1ELb0EEEJSG_NS5_IJNSR_ISE_SB_EENSR_ISF_SB_EEEEESH_SI_SH_SI_NS1B_6fusion15FusionCallbacksIS1F_NS1J_17LinearCombinationISH_fSH_fLNS_15FloatRoundStyleE2EEESG_S1I_JEEENS4_5SM1004TMEM4LOAD26SM100_TMEM_LOAD_16dp256b4xESY_NSZ_INS10_ILi2ELi4ELi3EEES13_NSR_INS5_IJS14_NSA_ILi32EEEEEENS5_IJS1U_SB_EEEEEEENS4_17SM75_U32x4_LDSM_NENS4_14SM90_TMA_STOREES1Y_NS4_17SM90_U32x4_STSM_NENS4_39AutoVectorizingCopyWithAssumedAlignmentILi128EEEEEEvvEEEEvNT_6ParamsE,"ax",@progbits
	.align	128
.text._ZN7cutlass13device_kernelINS_4gemm6kernel13GemmUniversalIN4cute5tupleIJiiiiEEENS1_10collective13CollectiveMmaINS1_35MainloopSm100TmaUmmaWarpSpecializedILi4ELi2ELi4ENS5_IJNS4_1CILi1EEESB_SB_EEEEENS5_IJNSA_ILi64EEENSA_ILi224EEESE_EEENS_6half_tENS5_IJlSB_lEEESH_SI_NS4_8TiledMMAINS4_8MMA_AtomIJNS4_20SM100_MMA_F16BF16_SSISH_SH_fLi64ELi224ELNS4_4UMMA5MajorE0ELSN_0ELNSM_7ScaleInE0ELSO_0EEEEEENS4_6LayoutISC_NS5_IJNSA_ILi0EEESS_SS_EEEEENS5_IJNS4_10UnderscoreESV_SV_EEEEENS4_13SM90_TMA_LOADENS4_14ComposedLayoutINS4_7SwizzleILi3ELi4ELi3EEENS4_18smem_ptr_flag_bitsILi16EEENSR_INS5_IJNSA_ILi8EEESE_EEENS5_IJSE_SB_EEEEEEEvNS4_8identityESY_S18_vS19_EENS_8epilogue10collective18CollectiveEpilogueINS1B_23Sm100TmaWarpSpecializedILi2ELi1ELi112ELb1ELb0EEEJSG_NS5_IJNSR_ISE_SB_EENSR_ISF_SB_EEEEESH_SI_SH_SI_NS1B_6fusion15FusionCallbacksIS1F_NS1J_17LinearCombinationISH_fSH_fLNS_15FloatRoundStyleE2EEESG_S1I_JEEENS4_5SM1004TMEM4LOAD26SM100_TMEM_LOAD_16dp256b4xESY_NSZ_INS10_ILi2ELi4ELi3EEES13_NSR_INS5_IJS14_NSA_ILi32EEEEEENS5_IJS1U_SB_EEEEEEENS4_17SM75_U32x4_LDSM_NENS4_14SM90_TMA_STOREES1Y_NS4_17SM90_U32x4_STSM_NENS4_39AutoVectorizingCopyWithAssumedAlignmentILi128EEEEEEvvEEEEvNT_6ParamsE:
        .type           _ZN7cutlass13device_kernelINS_4gemm6kernel13GemmUniversalIN4cute5tupleIJiiiiEEENS1_10collective13CollectiveMmaINS1_35MainloopSm100TmaUmmaWarpSpecializedILi4ELi2ELi4ENS5_IJNS4_1CILi1EEESB_SB_EEEEENS5_IJNSA_ILi64EEENSA_ILi224EEESE_EEENS_6half_tENS5_IJlSB_lEEESH_SI_NS4_8TiledMMAINS4_8MMA_AtomIJNS4_20SM100_MMA_F16BF16_SSISH_SH_fLi64ELi224ELNS4_4UMMA5MajorE0ELSN_0ELNSM_7ScaleInE0ELSO_0EEEEEENS4_6LayoutISC_NS5_IJNSA_ILi0EEESS_SS_EEEEENS5_IJNS4_10UnderscoreESV_SV_EEEEENS4_13SM90_TMA_LOADENS4_14ComposedLayoutINS4_7SwizzleILi3ELi4ELi3EEENS4_18smem_ptr_flag_bitsILi16EEENSR_INS5_IJNSA_ILi8EEESE_EEENS5_IJSE_SB_EEEEEEEvNS4_8identityESY_S18_vS19_EENS_8epilogue10collective18CollectiveEpilogueINS1B_23Sm100TmaWarpSpecializedILi2ELi1ELi112ELb1ELb0EEEJSG_NS5_IJNSR_ISE_SB_EENSR_ISF_SB_EEEEESH_SI_SH_SI_NS1B_6fusion15FusionCallbacksIS1F_NS1J_17LinearCombinationISH_fSH_fLNS_15FloatRoundStyleE2EEESG_S1I_JEEENS4_5SM1004TMEM4LOAD26SM100_TMEM_LOAD_16dp256b4xESY_NSZ_INS10_ILi2ELi4ELi3EEES13_NSR_INS5_IJS14_NSA_ILi32EEEEEENS5_IJS1U_SB_EEEEEEENS4_17SM75_U32x4_LDSM_NENS4_14SM90_TMA_STOREES1Y_NS4_17SM90_U32x4_STSM_NENS4_39AutoVectorizingCopyWithAssumedAlignmentILi128EEEEEEvvEEEEvNT_6ParamsE,@function
        .size           _ZN7cutlass13device_kernelINS_4gemm6kernel13GemmUniversalIN4cute5tupleIJiiiiEEENS1_10collective13CollectiveMmaINS1_35MainloopSm100TmaUmmaWarpSpecializedILi4ELi2ELi4ENS5_IJNS4_1CILi1EEESB_SB_EEEEENS5_IJNSA_ILi64EEENSA_ILi224EEESE_EEENS_6half_tENS5_IJlSB_lEEESH_SI_NS4_8TiledMMAINS4_8MMA_AtomIJNS4_20SM100_MMA_F16BF16_SSISH_SH_fLi64ELi224ELNS4_4UMMA5MajorE0ELSN_0ELNSM_7ScaleInE0ELSO_0EEEEEENS4_6LayoutISC_NS5_IJNSA_ILi0EEESS_SS_EEEEENS5_IJNS4_10UnderscoreESV_SV_EEEEENS4_13SM90_TMA_LOADENS4_14ComposedLayoutINS4_7SwizzleILi3ELi4ELi3EEENS4_18smem_ptr_flag_bitsILi16EEENSR_INS5_IJNSA_ILi8EEESE_EEENS5_IJSE_SB_EEEEEEEvNS4_8identityESY_S18_vS19_EENS_8epilogue10collective18CollectiveEpilogueINS1B_23Sm100TmaWarpSpecializedILi2ELi1ELi112ELb1ELb0EEEJSG_NS5_IJNSR_ISE_SB_EENSR_ISF_SB_EEEEESH_SI_SH_SI_NS1B_6fusion15FusionCallbacksIS1F_NS1J_17LinearCombinationISH_fSH_fLNS_15FloatRoundStyleE2EEESG_S1I_JEEENS4_5SM1004TMEM4LOAD26SM100_TMEM_LOAD_16dp256b4xESY_NSZ_INS10_ILi2ELi4ELi3EEES13_NSR_INS5_IJS14_NSA_ILi32EEEEEENS5_IJS1U_SB_EEEEEEENS4_17SM75_U32x4_LDSM_NENS4_14SM90_TMA_STOREES1Y_NS4_17SM90_U32x4_STSM_NENS4_39AutoVectorizingCopyWithAssumedAlignmentILi128EEEEEEvvEEEEvNT_6ParamsE,(.L_x_144 - _ZN7cutlass13device_kernelINS_4gemm6kernel13GemmUniversalIN4cute5tupleIJiiiiEEENS1_10collective13CollectiveMmaINS1_35MainloopSm100TmaUmmaWarpSpecializedILi4ELi2ELi4ENS5_IJNS4_1CILi1EEESB_SB_EEEEENS5_IJNSA_ILi64EEENSA_ILi224EEESE_EEENS_6half_tENS5_IJlSB_lEEESH_SI_NS4_8TiledMMAINS4_8MMA_AtomIJNS4_20SM100_MMA_F16BF16_SSISH_SH_fLi64ELi224ELNS4_4UMMA5MajorE0ELSN_0ELNSM_7ScaleInE0ELSO_0EEEEEENS4_6LayoutISC_NS5_IJNSA_ILi0EEESS_SS_EEEEENS5_IJNS4_10UnderscoreESV_SV_EEEEENS4_13SM90_TMA_LOADENS4_14ComposedLayoutINS4_7SwizzleILi3ELi4ELi3EEENS4_18smem_ptr_flag_bitsILi16EEENSR_INS5_IJNSA_ILi8EEESE_EEENS5_IJSE_SB_EEEEEEEvNS4_8identityESY_S18_vS19_EENS_8epilogue10collective18CollectiveEpilogueINS1B_23Sm100TmaWarpSpecializedILi2ELi1ELi112ELb1ELb0EEEJSG_NS5_IJNSR_ISE_SB_EENSR_ISF_SB_EEEEESH_SI_SH_SI_NS1B_6fusion15FusionCallbacksIS1F_NS1J_17LinearCombinationISH_fSH_fLNS_15FloatRoundStyleE2EEESG_S1I_JEEENS4_5SM1004TMEM4LOAD26SM100_TMEM_LOAD_16dp256b4xESY_NSZ_INS10_ILi2ELi4ELi3EEES13_NSR_INS5_IJS14_NSA_ILi32EEEEEENS5_IJS1U_SB_EEEEEEENS4_17SM75_U32x4_LDSM_NENS4_14SM90_TMA_STOREES1Y_NS4_17SM90_U32x4_STSM_NENS4_39AutoVectorizingCopyWithAssumedAlignmentILi128EEEEEEvvEEEEvNT_6ParamsE)
        .other          _ZN7cutlass13device_kernelINS_4gemm6kernel13GemmUniversalIN4cute5tupleIJiiiiEEENS1_10collective13CollectiveMmaINS1_35MainloopSm100TmaUmmaWarpSpecializedILi4ELi2ELi4ENS5_IJNS4_1CILi1EEESB_SB_EEEEENS5_IJNSA_ILi64EEENSA_ILi224EEESE_EEENS_6half_tENS5_IJlSB_lEEESH_SI_NS4_8TiledMMAINS4_8MMA_AtomIJNS4_20SM100_MMA_F16BF16_SSISH_SH_fLi64ELi224ELNS4_4UMMA5MajorE0ELSN_0ELNSM_7ScaleInE0ELSO_0EEEEEENS4_6LayoutISC_NS5_IJNSA_ILi0EEESS_SS_EEEEENS5_IJNS4_10UnderscoreESV_SV_EEEEENS4_13SM90_TMA_LOADENS4_14ComposedLayoutINS4_7SwizzleILi3ELi4ELi3EEENS4_18smem_ptr_flag_bitsILi16EEENSR_INS5_IJNSA_ILi8EEESE_EEENS5_IJSE_SB_EEEEEEEvNS4_8identityESY_S18_vS19_EENS_8epilogue10collective18CollectiveEpilogueINS1B_23Sm100TmaWarpSpecializedILi2ELi1ELi112ELb1ELb0EEEJSG_NS5_IJNSR_ISE_SB_EENSR_ISF_SB_EEEEESH_SI_SH_SI_NS1B_6fusion15FusionCallbacksIS1F_NS1J_17LinearCombinationISH_fSH_fLNS_15FloatRoundStyleE2EEESG_S1I_JEEENS4_5SM1004TMEM4LOAD26SM100_TMEM_LOAD_16dp256b4xESY_NSZ_INS10_ILi2ELi4ELi3EEES13_NSR_INS5_IJS14_NSA_ILi32EEEEEENS5_IJS1U_SB_EEEEEEENS4_17SM75_U32x4_LDSM_NENS4_14SM90_TMA_STOREES1Y_NS4_17SM90_U32x4_STSM_NENS4_39AutoVectorizingCopyWithAssumedAlignmentILi128EEEEEEvvEEEEvNT_6ParamsE,@"STO_CUDA_ENTRY STV_DEFAULT"
_ZN7cutlass13device_kernelINS_4gemm6kernel13GemmUniversalIN4cute5tupleIJiiiiEEENS1_10collective13CollectiveMmaINS1_35MainloopSm100TmaUmmaWarpSpecializedILi4ELi2ELi4ENS5_IJNS4_1CILi1EEESB_SB_EEEEENS5_IJNSA_ILi64EEENSA_ILi224EEESE_EEENS_6half_tENS5_IJlSB_lEEESH_SI_NS4_8TiledMMAINS4_8MMA_AtomIJNS4_20SM100_MMA_F16BF16_SSISH_SH_fLi64ELi224ELNS4_4UMMA5MajorE0ELSN_0ELNSM_7ScaleInE0ELSO_0EEEEEENS4_6LayoutISC_NS5_IJNSA_ILi0EEESS_SS_EEEEENS5_IJNS4_10UnderscoreESV_SV_EEEEENS4_13SM90_TMA_LOADENS4_14ComposedLayoutINS4_7SwizzleILi3ELi4ELi3EEENS4_18smem_ptr_flag_bitsILi16EEENSR_INS5_IJNSA_ILi8EEESE_EEENS5_IJSE_SB_EEEEEEEvNS4_8identityESY_S18_vS19_EENS_8epilogue10collective18CollectiveEpilogueINS1B_23Sm100TmaWarpSpecializedILi2ELi1ELi112ELb1ELb0EEEJSG_NS5_IJNSR_ISE_SB_EENSR_ISF_SB_EEEEESH_SI_SH_SI_NS1B_6fusion15FusionCallbacksIS1F_NS1J_17LinearCombinationISH_fSH_fLNS_15FloatRoundStyleE2EEESG_S1I_JEEENS4_5SM1004TMEM4LOAD26SM100_TMEM_LOAD_16dp256b4xESY_NSZ_INS10_ILi2ELi4ELi3EEES13_NSR_INS5_IJS14_NSA_ILi32EEEEEENS5_IJS1U_SB_EEEEEEENS4_17SM75_U32x4_LDSM_NENS4_14SM90_TMA_STOREES1Y_NS4_17SM90_U32x4_STSM_NENS4_39AutoVectorizingCopyWithAssumedAlignmentILi128EEEEEEvvEEEEvNT_6ParamsE:
[----:B------:R-:W1:Y:S01]  /*0000*/  LDC R1, c[0x0][0x37c] ;  /* 0x0000df00ff017b82 */ /* 0x000e620000000800 */
[----:B------:R-:W2:Y:S01]  /*0010*/  S2R R238, SR_TID.X ;  /* 0x0000000000ee7919 */ /* 0x000ea20000002100 */
[----:B------:R-:W3:Y:S01]  /*0020*/  LDCU.64 UR8, c[0x0][0x890] ;  /* 0x00011200ff0877ac */ /* 0x000ee20008000a00 */
[----:B------:R-:W-:Y:S02]  /*0030*/  PRMT R234, RZ, 0x7610, R234 ;  /* 0x00007610ffea7816 */ /* 0x000fe400000000ea */
[----:B------:R-:W-:Y:S01]  /*0040*/  ELECT P3, URZ, PT ;  /* 0x0000000000ff782f */ /* 0x000fe20003860000 */
[----:B---3--:R-:W-:-:S04]  /*0050*/  UISETP.NE.U32.AND UP0, UPT, UR8, URZ, UPT ;  /* 0x000000ff0800728c */ /* 0x008fc8000bf05070 */
[----:B------:R-:W-:Y:S01]  /*0060*/  UISETP.NE.AND.EX UP0, UPT, UR9, URZ, UPT, UP0 ;  /* 0x000000ff0900728c */ /* 0x000fe2000bf05300 */
[----:B--2---:R-:W-:-:S05]  /*0070*/  SHF.R.U32.HI R235, RZ, 0x5, R238 ;  /* 0x00000005ffeb7819 */ /* 0x004fca00000116ee */
[----:B------:R-:W2:Y:S02]  /*0080*/  SHFL.IDX PT, R0, R235, RZ, 0x1f ;  /* 0x00001fffeb007589 */ /* 0x000ea400000e0000 */
[----:B--2---:R-:W-:Y:S01]  /*0090*/  R2UR UR18, R0 ;  /* 0x00000000001272ca */ /* 0x004fe200000e0000 */
[----:B-1----:R-:W-:-:S14]  /*00a0*/  BRA.U UP0, `(.L_x_0) ;  /* 0x0000000100307547 */ /* 0x002fdc000b800000 */
[----:B------:R-:W1:Y:S02]  /*00b0*/  LDCU.64 UR4, c[0x0][0x888] ;  /* 0x00011100ff0477ac */ /* 0x000e640008000a00 */
[----:B-1----:R-:W-:-:S04]  /*00c0*/  UISETP.NE.U32.AND UP0, UPT, UR4, URZ, UPT ;  /* 0x000000ff0400728c */ /* 0x002fc8000bf05070 */
[----:B------:R-:W-:-:S09]  /*00d0*/  UISETP.NE.AND.EX UP0, UPT, UR5, URZ, UPT, UP0 ;  /* 0x000000ff0500728c */ /* 0x000fd2000bf05300 */
[----:B------:R-:W-:Y:S05]  /*00e0*/  BRA.U !UP0, `(.L_x_1) ;  /* 0x0000000108147547 */ /* 0x000fea000b800000 */
[----:B------:R-:W1:Y:S01]  /*00f0*/  LDC.64 R2, c[0x0][0x888] ;  /* 0x00022200ff027b82 */ /* 0x000e620000000a00 */
[----:B------:R-:W1:Y:S02]  /*0100*/  LDCU.64 UR4, c[0x0][0x358] ;  /* 0x00006b00ff0477ac */ /* 0x000e640008000a00 */
[----:B-1----:R1:W5:Y:S01]  /*0110*/  LDG.E R121, desc[UR4][R2.64] ;  /* 0x0000000402797981 */ /* 0x002362000c1e1900 */
[----:B------:R-:W-:Y:S01]  /*0120*/  HFMA2 R234, -RZ, RZ, 0, 5.9604644775390625e-08 ;  /* 0x00000001ffea7431 */ /* 0x000fe200000001ff */
[----:B------:R-:W-:Y:S05]  /*0130*/  BRA `(.L_x_0) ;  /* 0x00000000000c7947 */ /* 0x000fea0003800000 */
.L_x_1:
[----:B------:R-:W1:Y:S01]  /*0140*/  LDCU UR4, c[0x0][0x880] ;  /* 0x00011000ff0477ac */ /* 0x000e620008000800 */
[----:B------:R-:W-:Y:S01]  /*0150*/  HFMA2 R234, -RZ, RZ, 0, 5.9604644775390625e-08 ;  /* 0x00000001ffea7431 */ /* 0x000fe200000001ff */
[----:B-1----:R-:W-:-:S07]  /*0160*/  MOV R121, UR4 ;  /* 0x0000000400797c02 */ /* 0x002fce0008000f00 */
.L_x_0:
[----:B------:R-:W2:Y:S02]  /*0170*/  LDCU.64 UR4, c[0x0][0x8b0] ;  /* 0x00011600ff0477ac */ /* 0x000ea40008000a00 */
[----:B--2---:R-:W-:-:S04]  /*0180*/  UISETP.NE.U32.AND UP0, UPT, UR4, URZ, UPT ;  /* 0x000000ff0400728c */ /* 0x004fc8000bf05070 */
[----:B------:R-:W-:-:S09]  /*0190*/  UISETP.NE.AND.EX UP0, UPT, UR5, URZ, UPT, UP0 ;  /* 0x000000ff0500728c */ /* 0x000fd2000bf05300 */
[----:B------:R-:W-:Y:S05]  /*01a0*/  BRA.U UP0, `(.L_x_2) ;  /* 0x0000000100287547 */ /* 0x000fea000b800000 */
[----:B------:R-:W2:Y:S02]  /*01b0*/  LDCU.64 UR4, c[0x0][0x8a8] ;  /* 0x00011500ff0477ac */ /* 0x000ea40008000a00 */
[----:B--2---:R-:W-:-:S04]  /*01c0*/  UISETP.NE.U32.AND UP0, UPT, UR4, URZ, UPT ;  /* 0x000000ff0400728c */ /* 0x004fc8000bf05070 */
[----:B------:R-:W-:-:S09]  /*01d0*/  UISETP.NE.AND.EX UP0, UPT, UR5, URZ, UPT, UP0 ;  /* 0x000000ff0500728c */ /* 0x000fd2000bf05300 */
[----:B------:R-:W-:Y:S05]  /*01e0*/  BRA.U !UP0, `(.L_x_3) ;  /* 0x0000000108107547 */ /* 0x000fea000b800000 */
[----:B-1----:R-:W1:Y:S01]  /*01f0*/  LDC.64 R2, c[0x0][0x8a8] ;  /* 0x00022a00ff027b82 */ /* 0x002e620000000a00 */
[----:B------:R-:W1:Y:S02]  /*0200*/  LDCU.64 UR4, c[0x0][0x358] ;  /* 0x00006b00ff0477ac */ /* 0x000e640008000a00 */
[----:B-1----:R2:W5:Y:S01]  /*0210*/  LDG.E R120, desc[UR4][R2.64] ;  /* 0x0000000402787981 */ /* 0x002562000c1e1900 */
[----:B------:R-:W-:Y:S05]  /*0220*/  BRA `(.L_x_2) ;  /* 0x0000000000087947 */ /* 0x000fea0003800000 */
.L_x_3:
[----:B------:R-:W2:Y:S02]  /*0230*/  LDCU UR4, c[0x0][0x8a0] ;  /* 0x00011400ff0477ac */ /* 0x000ea40008000800 */
[----:B--2---:R-:W-:Y:S02]  /*0240*/  MOV R120, UR4 ;  /* 0x0000000400787c02 */ /* 0x004fe40008000f00 */
.L_x_2:
[----:B-12---:R-:W-:Y:S01]  /*0250*/  IMAD.U32 R3, RZ, RZ, UR18 ;  /* 0x00000012ff037e24 */ /* 0x006fe2000f8e00ff */
[----:B------:R-:W-:Y:S04]  /*0260*/  BSSY.RECONVERGENT B0, `(.L_x_4) ;  /* 0x000000c000007945 */ /* 0x000fe80003800200 */
[C---:B------:R-:W-:Y:S02]  /*0270*/  ISETP.NE.OR P1, PT, R3.reuse, 0x1, !P3 ;  /* 0x000000010300780c */ /* 0x040fe40005f25670 */
[----:B------:R-:W-:-:S11]  /*0280*/  ISETP.NE.OR P0, PT, R3, 0x3, !P3 ;  /* 0x000000030300780c */ /* 0x000fd60005f05670 */
[----:B------:R-:W-:Y:S05]  /*0290*/  @P1 BRA `(.L_x_5) ;  /* 0x0000000000201947 */ /* 0x000fea0003800000 */
[----:B------:R-:W1:Y:S02]  /*02a0*/  LDCU.64 UR4, c[0x0][0x348] ;  /* 0x00006900ff0477ac */ /* 0x000e640008000a00 */
[----:B-1----:R-:W-:Y:S02]  /*02b0*/  UIADD3 UR6, UP1, UPT, UR4, 0x80, URZ ;  /* 0x0000008004067890 */ /* 0x002fe4000ff3e0ff */
[----:B------:R-:W-:Y:S02]  /*02c0*/  UIADD3 UR4, UP0, UPT, UR4, 0x180, URZ ;  /* 0x0000018004047890 */ /* 0x000fe4000ff1e0ff */
[----:B------:R-:W-:Y:S02]  /*02d0*/  UIADD3.X UR7, UPT, UPT, URZ, UR5, URZ, UP1, !UPT ;  /* 0x00000005ff077290 */ /* 0x000fe40008ffe4ff */
[----:B------:R-:W-:-:S07]  /*02e0*/  UIADD3.X UR5, UPT, UPT, URZ, UR5, URZ, UP0, !UPT ;  /* 0x00000005ff057290 */ /* 0x000fce00087fe4ff */
[----:B------:R1:W-:Y:S02]  /*02f0*/  UTMACCTL.PF [UR6] ;  /* 0x00000000060079b9 */ /* 0x0003e40008040000 */
[----:B------:R1:W-:Y:S02]  /*0300*/  UTMACCTL.PF [UR4] ;  /* 0x00000000040079b9 */ /* 0x0003e40008040000 */
[----:B-1----:R-:W-:Y:S01]  /*0310*/  NOP ;  /* 0x0000000000007918 */ /* 0x002fe20000000000 */
.L_x_5:
[----:B------:R-:W-:Y:S05]  /*0320*/  BSYNC.RECONVERGENT B0 ;  /* 0x0000000000007941 */ /* 0x000fea0003800200 */
.L_x_4:
[----:B------:R-:W-:Y:S04]  /*0330*/  BSSY.RECONVERGENT B0, `(.L_x_6) ;  /* 0x000000a000007945 */ /* 0x000fe80003800200 */
        /* <DEDUP_REMOVED lines=9> */
.L_x_7:
[----:B------:R-:W-:Y:S05]  /*03d0*/  BSYNC.RECONVERGENT B0 ;  /* 0x0000000000007941 */ /* 0x000fea0003800200 */
.L_x_6:
[----:B------:R-:W1:Y:S01]  /*03e0*/  LDCU.64 UR4, c[0x0][0x888] ;  /* 0x00011100ff0477ac */ /* 0x000e620008000a00 */
[----:B------:R-:W-:Y:S02]  /*03f0*/  UISETP.EQ.U32.AND UP1, UPT, UR8, URZ, UPT ;  /* 0x000000ff0800728c */ /* 0x000fe4000bf22070 */
[----:B------:R-:W-:Y:S02]  /*0400*/  UPLOP3.LUT UP3, UPT, UPT, UPT, UPT, 0x80, 0x8 ;  /* 0x000000000008789c */ /* 0x000fe40003f6f070 */
[----:B-1----:R-:W-:-:S04]  /*0410*/  UISETP.NE.U32.AND UP0, UPT, UR4, URZ, UPT ;  /* 0x000000ff0400728c */ /* 0x002fc8000bf05070 */
[----:B------:R-:W-:-:S04]  /*0420*/  UISETP.NE.AND.EX UP2, UPT, UR5, URZ, UPT, UP0 ;  /* 0x000000ff0500728c */ /* 0x000fc8000bf45300 */
[----:B------:R-:W-:-:S04]  /*0430*/  UISETP.EQ.OR.EX UP4, UPT, UR9, URZ, !UP2, UP1 ;  /* 0x000000ff0900728c */ /* 0x000fc8000d782710 */
[----:B------:R-:W-:-:S06]  /*0440*/  UP2UR UR4, UPR, URZ, 0x10 ;  /* 0x00000010ff047883 */ /* 0x000fcc0008000000 */
[----:B------:R-:W-:Y:S01]  /*0450*/  MOV R236, UR4 ;  /* 0x0000000400ec7c02 */ /* 0x000fe20008000f00 */
[----:B------:R-:W-:Y:S06]  /*0460*/  BRA.U !UP4, `(.L_x_8) ;  /* 0x000000010c207547 */ /* 0x000fec000b800000 */
[----:B------:R-:W-:Y:S01]  /*0470*/  UISETP.NE.U32.AND UP1, UPT, UR8, URZ, UPT ;  /* 0x000000ff0800728c */ /* 0x000fe2000bf25070 */
[----:B-----5:R-:W-:Y:S01]  /*0480*/  FSETP.NEU.AND P0, PT, R121, RZ, PT ;  /* 0x000000ff7900720b */ /* 0x020fe20003f0d000 */
[----:B------:R-:W-:Y:S02]  /*0490*/  USEL UR4, URZ, 0xffffffff, UP2 ;  /* 0xffffffffff047887 */ /* 0x000fe40009000000 */
[----:B------:R-:W-:-:S10]  /*04a0*/  UISETP.NE.AND.EX UP1, UPT, UR9, URZ, UPT, UP1 ;  /* 0x000000ff0900728c */ /* 0x000fd4000bf25310 */
[----:B------:R-:W-:Y:S01]  /*04b0*/  VOTEU.ANY UP0, P0 ;  /* 0x0000000000ff7886 */ /* 0x000fe20000000100 */
[----:B------:R-:W-:-:S04]  /*04c0*/  @!UP1 USEL UR4, URZ, 0xffffffff, UP0 ;  /* 0xffffffffff049887 */ /* 0x000fc80008000000 */
[----:B------:R-:W-:-:S04]  /*04d0*/  ULOP3.LUT UR4, UR4, 0x1, URZ, 0xc0, !UPT ;  /* 0x0000000104047892 */ /* 0x000fc8000f8ec0ff */
[----:B------:R-:W-:-:S11]  /*04e0*/  UISETP.NE.U32.AND UP3, UPT, UR4, 0x1, UPT ;  /* 0x000000010400788c */ /* 0x000fd6000bf65070 */
.L_x_8:
[----:B------:R-:W1:Y:S01]  /*04f0*/  SHFL.IDX PT, R0, R235, RZ, 0x1f ;  /* 0x00001fffeb007589 */ /* 0x000e6200000e0000 */
[----:B------:R-:W-:-:S04]  /*0500*/  UISETP.NE.AND UP0, UPT, UR18, 0x2, UPT ;  /* 0x000000021200788c */ /* 0x000fc8000bf05270 */
[----:B------:R-:W-:Y:S01]  /*0510*/  USEL UR53, URZ, 0x1, UP0 ;  /* 0x00000001ff357887 */ /* 0x000fe20008000000 */
[----:B-1----:R-:W-:-:S13]  /*0520*/  ISETP.NE.AND P0, PT, R0, RZ, PT ;  /* 0x000000ff0000720c */ /* 0x002fda0003f05270 */
[----:B------:R-:W-:Y:S05]  /*0530*/  @P0 BRA `(.L_x_9) ;  /* 0x0000000000480947 */ /* 0x000fea0003800000 */
[----:B------:R-:W1:Y:S01]  /*0540*/  S2UR UR4, SR_CgaCtaId ;  /* 0x00000000000479c3 */ /* 0x000e620000008800 */
[----:B------:R-:W-:Y:S01]  /*0550*/  UMOV UR5, 0x400 ;  /* 0x0000040000057882 */ /* 0x000fe20000000000 */
[----:B------:R-:W-:Y:S01]  /*0560*/  UMOV UR6, 0x1 ;  /* 0x0000000100067882 */ /* 0x000fe20000000000 */
[----:B------:R-:W-:Y:S01]  /*0570*/  ELECT P0, URZ, PT ;  /* 0x0000000000ff782f */ /* 0x000fe20003800000 */
[----:B------:R-:W-:-:S04]  /*0580*/  UIADD3 UR6, UPT, UPT, -UR6, 0x100000, URZ ;  /* 0x0010000006067890 */ /* 0x000fc8000fffe1ff */
[----:B------:R-:W-:Y:S02]  /*0590*/  USHF.L.U32 UR7, UR6, 0xb, URZ ;  /* 0x0000000b06077899 */ /* 0x000fe400080006ff */
[----:B------:R-:W-:Y:S02]  /*05a0*/  USHF.L.U32 UR6, UR6, 0x1, URZ ;  /* 0x0000000106067899 */ /* 0x000fe400080006ff */
[----:B-1----:R-:W-:Y:S01]  /*05b0*/  ULEA UR4, UR4, UR5, 0x18 ;  /* 0x0000000504047291 */ /* 0x002fe2000f8ec0ff */
[----:B------:R-:W1:Y:S11]  /*05c0*/  FENCE.VIEW.ASYNC.S ;  /* 0x00000000000073c6 */ /* 0x000e760000000000 */
[----:B-1----:R1:W2:Y:S01]  /*05d0*/  SYNCS.EXCH.64 URZ, [UR4], UR6 ;  /* 0x0000000604ff75b2 */ /* 0x0022a20008000100 */
[----:B------:R1:W3:Y:S01]  /*05e0*/  SYNCS.EXCH.64 URZ, [UR4+0x20], UR6 ;  /* 0x0000200604ff75b2 */ /* 0x0002e20008000100 */
[----:B------:R1:W4:Y:S01]  /*05f0*/  SYNCS.EXCH.64 URZ, [UR4+0x8], UR6 ;  /* 0x0000080604ff75b2 */ /* 0x0003220008000100 */
[----:B------:R1:W1:Y:S01]  /*0600*/  SYNCS.EXCH.64 URZ, [UR4+0x28], UR6 ;  /* 0x0000280604ff75b2 */ /* 0x0002620008000100 */
[----:B------:R1:W1:Y:S01]  /*0610*/  SYNCS.EXCH.64 URZ, [UR4+0x10], UR6 ;  /* 0x0000100604ff75b2 */ /* 0x0002620008000100 */
[----:B------:R1:W1:Y:S01]  /*0620*/  SYNCS.EXCH.64 URZ, [UR4+0x30], UR6 ;  /* 0x0000300604ff75b2 */ /* 0x0002620008000100 */
[----:B------:R1:W1:Y:S01]  /*0630*/  SYNCS.EXCH.64 URZ, [UR4+0x18], UR6 ;  /* 0x0000180604ff75b2 */ /* 0x0002620008000100 */
[----:B------:R1:W1:Y:S01]  /*0640*/  SYNCS.EXCH.64 URZ, [UR4+0x38], UR6 ;  /* 0x0000380604ff75b2 */ /* 0x0002620008000100 */
[----:B------:R-:W-:Y:S01]  /*0650*/  NOP ;  /* 0x0000000000007918 */ /* 0x000fe20000000000 */
.L_x_9:
[----:B------:R-:W2:Y:S01]  /*0660*/  SHFL.IDX PT, R0, R235, RZ, 0x1f ;  /* 0x00001fffeb007589 */ /* 0x000ea200000e0000 */
[----:B------:R-:W-:Y:S01]  /*0670*/  NOP ;  /* 0x0000000000007918 */ /* 0x000fe20000000000 */
[----:B--2---:R-:W-:-:S13]  /*0680*/  ISETP.NE.AND P0, PT, R0, 0x1, PT ;  /* 0x000000010000780c */ /* 0x004fda0003f05270 */
[----:B------:R-:W-:Y:S05]  /*0690*/  @P0 BRA `(.L_x_10) ;  /* 0x0000000000480947 */ /* 0x000fea0003800000 */
[----:B-1----:R-:W1:Y:S01]  /*06a0*/  S2UR UR4, SR_CgaCtaId ;  /* 0x00000000000479c3 */ /* 0x002e620000008800 */
[----:B------:R-:W-:Y:S01]  /*06b0*/  UMOV UR5, 0x400 ;  /* 0x0000040000057882 */ /* 0x000fe20000000000 */
[----:B------:R-:W-:Y:S01]  /*06c0*/  UMOV UR8, 0x20 ;  /* 0x0000002000087882 */ /* 0x000fe20000000000 */
[----:B------:R-:W-:Y:S01]  /*06d0*/  UMOV UR6, 0x80 ;  /* 0x0000008000067882 */ /* 0x000fe20000000000 */
[----:B------:R-:W-:-:S04]  /*06e0*/  UIADD3 UR8, UPT, UPT, -UR8, 0x100000, URZ ;  /* 0x0010000008087890 */ /* 0x000fc8000fffe1ff */
[----:B------:R-:W-:Y:S02]  /*06f0*/  USHF.L.U32 UR9, UR8, 0xb, URZ ;  /* 0x0000000b08097899 */ /* 0x000fe400080006ff */
[----:B------:R-:W-:Y:S02]  /*0700*/  USHF.L.U32 UR8, UR8, 0x1, URZ ;  /* 0x0000000108087899 */ /* 0x000fe400080006ff */
[----:B------:R-:W-:-:S04]  /*0710*/  UIADD3 UR6, UPT, UPT, -UR6, 0x100000, URZ ;  /* 0x0010000006067890 */ /* 0x000fc8000fffe1ff */
[----:B------:R-:W-:Y:S02]  /*0720*/  USHF.L.U32 UR7, UR6, 0xb, URZ ;  /* 0x0000000b06077899 */ /* 0x000fe400080006ff */
[----:B------:R-:W-:Y:S01]  /*0730*/  USHF.L.U32 UR6, UR6, 0x1, URZ ;  /* 0x0000000106067899 */ /* 0x000fe200080006ff */
[----:B------:R-:W-:Y:S01]  /*0740*/  ELECT P0, URZ, PT ;  /* 0x0000000000ff782f */ /* 0x000fe20003800000 */
[----:B-1----:R-:W-:Y:S01]  /*0750*/  ULEA UR4, UR4, UR5, 0x18 ;  /* 0x0000000504047291 */ /* 0x002fe2000f8ec0ff */
[----:B------:R-:W1:Y:S11]  /*0760*/  FENCE.VIEW.ASYNC.S ;  /* 0x00000000000073c6 */ /* 0x000e760000000000 */
[----:B-1----:R2:W1:Y:S01]  /*0770*/  SYNCS.EXCH.64 URZ, [UR4+0x40], UR8 ;  /* 0x0000400804ff75b2 */ /* 0x0024620008000100 */
[----:B------:R2:W1:Y:S01]  /*0780*/  SYNCS.EXCH.64 URZ, [UR4+0x50], UR6 ;  /* 0x0000500604ff75b2 */ /* 0x0004620008000100 */
[----:B------:R2:W1:Y:S01]  /*0790*/  SYNCS.EXCH.64 URZ, [UR4+0x48], UR8 ;  /* 0x0000480804ff75b2 */ /* 0x0004620008000100 */
[----:B------:R2:W1:Y:S02]  /*07a0*/  SYNCS.EXCH.64 URZ, [UR4+0x58], UR6 ;  /* 0x0000580604ff75b2 */ /* 0x0004640008000100 */
[----:B--2---:R-:W-:Y:S01]  /*07b0*/  NOP ;  /* 0x0000000000007918 */ /* 0x004fe20000000000 */
.L_x_10:
[----:B------:R-:W2:Y:S01]  /*07c0*/  SHFL.IDX PT, R0, R235, RZ, 0x1f ;  /* 0x00001fffeb007589 */ /* 0x000ea200000e0000 */
[----:B------:R-:W-:Y:S01]  /*07d0*/  NOP ;  /* 0x0000000000007918 */ /* 0x000fe20000000000 */
[----:B--2---:R-:W-:-:S13]  /*07e0*/  ISETP.NE.AND P0, PT, R0, 0x3, PT ;  /* 0x000000030000780c */ /* 0x004fda0003f05270 */
[----:B------:R-:W-:Y:S05]  /*07f0*/  @P0 BRA `(.L_x_11) ;  /* 0x0000000000300947 */ /* 0x000fea0003800000 */
[----:B-1----:R-:W1:Y:S01]  /*0800*/  S2UR UR4, SR_CgaCtaId ;  /* 0x00000000000479c3 */ /* 0x002e620000008800 */
[----:B------:R-:W-:Y:S01]  /*0810*/  UMOV UR6, 0x400 ;  /* 0x0000040000067882 */ /* 0x000fe20000000000 */
[----:B------:R-:W-:Y:S01]  /*0820*/  UMOV UR5, 0x20 ;  /* 0x0000002000057882 */ /* 0x000fe20000000000 */
[----:B------:R-:W-:Y:S01]  /*0830*/  ELECT P0, URZ, PT ;  /* 0x0000000000ff782f */ /* 0x000fe20003800000 */
[----:B-1----:R-:W-:Y:S02]  /*0840*/  ULEA UR6, UR4, UR6, 0x18 ;  /* 0x0000000604067291 */ /* 0x002fe4000f8ec0ff */
[----:B------:R-:W-:-:S04]  /*0850*/  UIADD3 UR4, UPT, UPT, -UR5, 0x100000, URZ ;  /* 0x0010000005047890 */ /* 0x000fc8000fffe1ff */
[----:B------:R-:W-:Y:S02]  /*0860*/  USHF.L.U32 UR5, UR4, 0xb, URZ ;  /* 0x0000000b04057899 */ /* 0x000fe400080006ff */
[----:B------:R-:W-:Y:S01]  /*0870*/  USHF.L.U32 UR4, UR4, 0x1, URZ ;  /* 0x0000000104047899 */ /* 0x000fe200080006ff */
[----:B------:R-:W1:Y:S11]  /*0880*/  FENCE.VIEW.ASYNC.S ;  /* 0x00000000000073c6 */ /* 0x000e760000000000 */
[----:B-1----:R2:W1:Y:S01]  /*0890*/  SYNCS.EXCH.64 URZ, [UR6+0x60], UR4 ;  /* 0x0000600406ff75b2 */ /* 0x0024620008000100 */
[----:B------:R2:W1:Y:S02]  /*08a0*/  SYNCS.EXCH.64 URZ, [UR6+0x68], UR4 ;  /* 0x0000680406ff75b2 */ /* 0x0004640008000100 */
[----:B--2---:R-:W-:Y:S01]  /*08b0*/  NOP ;  /* 0x0000000000007918 */ /* 0x004fe20000000000 */
.L_x_11:
[----:B------:R-:W2:Y:S01]  /*08c0*/  SHFL.IDX PT, R0, R235, RZ, 0x1f ;  /* 0x00001fffeb007589 */ /* 0x000ea200000e0000 */
[----:B------:R-:W-:Y:S01]  /*08d0*/  NOP ;  /* 0x0000000000007918 */ /* 0x000fe20000000000 */
[----:B--2---:R-:W-:-:S13]  /*08e0*/  ISETP.NE.AND P0, PT, R0, 0x4, PT ;  /* 0x000000040000780c */ /* 0x004fda0003f05270 */
[----:B------:R-:W-:Y:S05]  /*08f0*/  @P0 BRA `(.L_x_12) ;  /* 0x00000000004c0947 */ /* 0x000fea0003800000 */
[----:B-1----:R-:W1:Y:S01]  /*0900*/  S2UR UR6, SR_CgaCtaId ;  /* 0x00000000000679c3 */ /* 0x002e620000008800 */
[----:B------:R-:W-:Y:S01]  /*0910*/  UMOV UR4, 0x100 ;  /* 0x0000010000047882 */ /* 0x000fe20000000000 */
[----:B------:R-:W-:Y:S01]  /*0920*/  UMOV UR5, 0x400 ;  /* 0x0000040000057882 */ /* 0x000fe20000000000 */
[----:B------:R-:W-:Y:S01]  /*0930*/  USEL UR4, UR4, 0xe0, UP3 ;  /* 0x000000e004047887 */ /* 0x000fe20009800000 */
[----:B------:R-:W-:Y:S01]  /*0940*/  UMOV UR8, 0x1 ;  /* 0x0000000100087882 */ /* 0x000fe20000000000 */
[----:B------:R-:W-:Y:S01]  /*0950*/  ELECT P0, URZ, PT ;  /* 0x0000000000ff782f */ /* 0x000fe20003800000 */
[----:B------:R-:W-:-:S04]  /*0960*/  UIADD3 UR8, UPT, UPT, -UR8, 0x100000, URZ ;  /* 0x0010000008087890 */ /* 0x000fc8000fffe1ff */
[----:B------:R-:W-:Y:S02]  /*0970*/  USHF.L.U32 UR9, UR8, 0xb, URZ ;  /* 0x0000000b08097899 */ /* 0x000fe400080006ff */
[----:B------:R-:W-:Y:S02]  /*0980*/  USHF.L.U32 UR8, UR8, 0x1, URZ ;  /* 0x0000000108087899 */ /* 0x000fe400080006ff */
[----:B-1----:R-:W-:Y:S02]  /*0990*/  ULEA UR6, UR6, UR5, 0x18 ;  /* 0x0000000506067291 */ /* 0x002fe4000f8ec0ff */
[----:B------:R-:W-:-:S04]  /*09a0*/  UIADD3 UR4, UPT, UPT, -UR4, 0x100000, URZ ;  /* 0x0010000004047890 */ /* 0x000fc8000fffe1ff */
[----:B------:R-:W-:Y:S02]  /*09b0*/  USHF.L.U32 UR5, UR4, 0xb, URZ ;  /* 0x0000000b04057899 */ /* 0x000fe400080006ff */
[----:B------:R-:W-:Y:S01]  /*09c0*/  USHF.L.U32 UR4, UR4, 0x1, URZ ;  /* 0x0000000104047899 */ /* 0x000fe200080006ff */
[----:B------:R-:W1:Y:S03]  /*09d0*/  FENCE.VIEW.ASYNC.S ;  /* 0x00000000000073c6 */ /* 0x000e660000000000 */
[----:B-1----:R2:W1:Y:S08]  /*09e0*/  SYNCS.EXCH.64 URZ, [UR6+0x70], UR8 ;  /* 0x0000700806ff75b2 */ /* 0x0024700008000100 */
[----:B------:R2:W1:Y:S01]  /*09f0*/  SYNCS.EXCH.64 URZ, [UR6+0x80], UR4 ;  /* 0x0000800406ff75b2 */ /* 0x0004620008000100 */
[----:B------:R2:W1:Y:S01]  /*0a00*/  SYNCS.EXCH.64 URZ, [UR6+0x78], UR8 ;  /* 0x0000780806ff75b2 */ /* 0x0004620008000100 */
[----:B------:R2:W1:Y:S02]  /*0a10*/  SYNCS.EXCH.64 URZ, [UR6+0x88], UR4 ;  /* 0x0000880406ff75b2 */ /* 0x0004640008000100 */
[----:B--2---:R-:W-:Y:S01]  /*0a20*/  NOP ;  /* 0x0000000000007918 */ /* 0x004fe20000000000 */
.L_x_12:
        /* <DEDUP_REMOVED lines=20> */
[----:B------:R2:W1:Y:S01]  /*0b70*/  SYNCS.EXCH.64 URZ, [UR4+0xb8], UR6 ;  /* 0x0000b80604ff75b2 */ /* 0x0004620008000100 */
[----:B------:R2:W1:Y:S01]  /*0b80*/  SYNCS.EXCH.64 URZ, [UR4+0xa0], UR8 ;  /* 0x0000a00804ff75b2 */ /* 0x0004620008000100 */
[----:B------:R2:W1:Y:S01]  /*0b90*/  SYNCS.EXCH.64 URZ, [UR4+0xc0], UR6 ;  /* 0x0000c00604ff75b2 */ /* 0x0004620008000100 */
[----:B------:R2:W1:Y:S01]  /*0ba0*/  SYNCS.EXCH.64 URZ, [UR4+0xa8], UR8 ;  /* 0x0000a80804ff75b2 */ /* 0x0004620008000100 */
[----:B------:R2:W1:Y:S02]  /*0bb0*/  SYNCS.EXCH.64 URZ, [UR4+0xc8], UR6 ;  /* 0x0000c80604ff75b2 */ /* 0x0004640008000100 */
[----:B--2---:R-:W-:Y:S01]  /*0bc0*/  NOP ;  /* 0x0000000000007918 */ /* 0x004fe20000000000 */
.L_x_13:
[----:B------:R-:W2:Y:S01]  /*0bd0*/  SHFL.IDX PT, R0, R235, RZ, 0x1f ;  /* 0x00001fffeb007589 */ /* 0x000ea200000e0000 */
[----:B------:R-:W1:Y:S01]  /*0be0*/  S2UR UR46, SR_CTAID.X ;  /* 0x00000000002e79c3 */ /* 0x000e620000002500 */
[----:B------:R-:W-:-:S07]  /*0bf0*/  NOP ;  /* 0x0000000000007918 */ /* 0x000fce0000000000 */
[----:B------:R-:W1:Y:S01]  /*0c00*/  S2UR UR47, SR_CTAID.Y ;  /* 0x00000000002f79c3 */ /* 0x000e620000002600 */
[----:B--2---:R-:W-:-:S13]  /*0c10*/  ISETP.NE.AND P0, PT, R0, 0x3, PT ;  /* 0x000000030000780c */ /* 0x004fda0003f05270 */
[----:B-1----:R-:W-:Y:S05]  /*0c20*/  @P0 BRA `(.L_x_14) ;  /* 0x0000000000380947 */ /* 0x002fea0003800000 */
        /* <DEDUP_REMOVED lines=9> */
[----:B-1----:R1:W2:Y:S01]  /*0cc0*/  SYNCS.EXCH.64 URZ, [UR4+0xd0], UR6 ;  /* 0x0000d00604ff75b2 */ /* 0x0022a20008000100 */
[----:B------:R1:W1:Y:S01]  /*0cd0*/  SYNCS.EXCH.64 URZ, [UR4+0xe0], UR6 ;  /* 0x0000e00604ff75b2 */ /* 0x0002620008000100 */
[----:B------:R1:W1:Y:S01]  /*0ce0*/  SYNCS.EXCH.64 URZ, [UR4+0xd8], UR6 ;  /* 0x0000d80604ff75b2 */ /* 0x0002620008000100 */
[----:B------:R1:W1:Y:S01]  /*0cf0*/  SYNCS.EXCH.64 URZ, [UR4+0xe8], UR6 ;  /* 0x0000e80604ff75b2 */ /* 0x0002620008000100 */
[----:B------:R-:W-:Y:S01]  /*0d00*/  NOP ;  /* 0x0000000000007918 */ /* 0x000fe20000000000 */
.L_x_14:
[----:B------:R-:W-:-:S05]  /*0d10*/  CS2R.32 R2, SR_CgaSize ;  /* 0x0000000000027805 */ /* 0x000fca0000008a00 */
[----:B------:R-:W-:-:S05]  /*0d20*/  IMAD R2, R2, -0xa0, RZ ;  /* 0xffffff6002027824 */ /* 0x000fca00078e02ff */
[----:B------:R-:W-:-:S14]  /*0d30*/  R2UR UR5, R2 ;  /* 0x00000000020572ca */ /* 0x000fdc00000e0000 */
[----:B------:R-:W3:Y:S01]  /*0d40*/  LDCU UR5, c[0x0][UR5+0x2b0] ;  /* 0x00005600050577ac */ /* 0x000ee20008000800 */
[----:B------:R-:W-:Y:S01]  /*0d50*/  I2FP.F32.U32 R2, UR46 ;  /* 0x0000002e00027c45 */ /* 0x000fe20008201000 */
[----:B------:R-:W-:Y:S01]  /*0d60*/  NOP ;  /* 0x0000000000007918 */ /* 0x000fe20000000000 */
[----:B------:R-:W-:Y:S02]  /*0d70*/  I2FP.F32.U32 R0, UR47 ;  /* 0x0000002f00007c45 */ /* 0x000fe40008201000 */
[----:B------:R-:W-:-:S06]  /*0d80*/  RPCMOV.32 Rpc.LO, R2 ;  /* 0x0000000200007352 */ /* 0x000fcc0000000000 */
[----:B------:R-:W-:-:S05]  /*0d90*/  CS2R.32 R2, SR_CgaSize ;  /* 0x0000000000027805 */ /* 0x000fca0000008a00 */
[----:B------:R-:W-:-:S05]  /*0da0*/  IMAD R2, R2, -0xa0, RZ ;  /* 0xffffff6002027824 */ /* 0x000fca00078e02ff */
[----:B-1----:R-:W-:Y:S02]  /*0db0*/  R2UR UR4, R2 ;  /* 0x00000000020472ca */ /* 0x002fe400000e0000 */
[----:B------:R-:W-:-:S12]  /*0dc0*/  RPCMOV.32 R2, Rpc.LO ;  /* 0x0000000000027353 */ /* 0x000fd80000000000 */
[----:B------:R-:W1:Y:S01]  /*0dd0*/  LDCU UR4, c[0x0][UR4+0x2b4] ;  /* 0x00005680040477ac */ /* 0x000e620008000800 */
[----:B------:R-:W1:Y:S01]  /*0de0*/  S2UR UR36, SR_CTAID.Z ;  /* 0x00000000002479c3 */ /* 0x000e620000002700 */
[----:B------:R-:W4:Y:S01]  /*0df0*/  LDCU UR19, c[0x0][0xb24] ;  /* 0x00016480ff1377ac */ /* 0x000f220008000800 */
[----:B------:R-:W-:-:S06]  /*0e00*/  RPCMOV.32 Rpc.LO, R2 ;  /* 0x0000000200007352 */ /* 0x000fcc0000000000 */
[----:B------:R-:W-:-:S05]  /*0e10*/  CS2R.32 R2, SR_CgaSize ;  /* 0x0000000000027805 */ /* 0x000fca0000008a00 */
[----:B------:R-:W-:-:S05]  /*0e20*/  IMAD R2, R2, -0xa0, RZ ;  /* 0xffffff6002027824 */ /* 0x000fca00078e02ff */
[----:B------:R-:W-:Y:S02]  /*0e30*/  R2UR UR61, R2 ;  /* 0x00000000023d72ca */ /* 0x000fe400000e0000 */
[----:B------:R-:W-:-:S12]  /*0e40*/  RPCMOV.32 R2, Rpc.LO ;  /* 0x0000000000027353 */ /* 0x000fd80000000000 */
[----:B------:R-:W2:Y:S01]  /*0e50*/  LDCU UR61, c[0x0][UR61+0x2a0] ;  /* 0x000054003d3d77ac */ /* 0x000ea20008000800 */
[----:B------:R-:W-:-:S06]  /*0e60*/  RPCMOV.32 Rpc.LO, R2 ;  /* 0x0000000200007352 */ /* 0x000fcc0000000000 */
[----:B------:R-:W-:-:S05]  /*0e70*/  CS2R.32 R2, SR_CgaSize ;  /* 0x0000000000027805 */ /* 0x000fca0000008a00 */
[----:B------:R-:W-:-:S05]  /*0e80*/  IMAD R2, R2, -0xa0, RZ ;  /* 0xffffff6002027824 */ /* 0x000fca00078e02ff */
[----:B------:R-:W-:Y:S02]  /*0e90*/  R2UR UR60, R2 ;  /* 0x00000000023c72ca */ /* 0x000fe400000e0000 */
[----:B------:R-:W-:-:S12]  /*0ea0*/  RPCMOV.32 R2, Rpc.LO ;  /* 0x0000000000027353 */ /* 0x000fd80000000000 */
[----:B------:R-:W2:Y:S01]  /*0eb0*/  LDCU UR60, c[0x0][UR60+0x2a4] ;  /* 0x000054803c3c77ac */ /* 0x000ea20008000800 */
[----:B---3--:R-:W-:Y:S01]  /*0ec0*/  FMUL R2, R2, UR5 ;  /* 0x0000000502027c20 */ /* 0x008fe20008400000 */
[----:B-1----:R-:W-:-:S05]  /*0ed0*/  FMUL R0, R0, UR4 ;  /* 0x0000000400007c20 */ /* 0x002fca0008400000 */
[----:B------:R-:W1:Y:S01]  /*0ee0*/  F2I.U32.TRUNC.NTZ R2, R2 ;  /* 0x0000000200027305 */ /* 0x000e62000020f000 */
[----:B----4-:R-:W-:-:S07]  /*0ef0*/  UISETP.GE.AND UP0, UPT, UR19, 0x1, UPT ;  /* 0x000000011300788c */ /* 0x010fce000bf06270 */
[----:B------:R-:W3:Y:S01]  /*0f00*/  F2I.U32.TRUNC.NTZ R0, R0 ;  /* 0x0000000000007305 */ /* 0x000ee2000020f000 */
[----:B-1----:R-:W-:Y:S02]  /*0f10*/  R2UR UR4, R2 ;  /* 0x00000000020472ca */ /* 0x002fe400000e0000 */
[----:B---3--:R-:W-:-:S11]  /*0f20*/  R2UR UR6, R0 ;  /* 0x00000000000672ca */ /* 0x008fd600000e0000 */
[----:B------:R-:W-:-:S04]  /*0f30*/  UIADD3 UR5, UPT, UPT, -UR4, URZ, URZ ;  /* 0x000000ff04057290 */ /* 0x000fc8000fffe1ff */
[----:B--2---:R-:W-:Y:S02]  /*0f40*/  UIMAD UR61, UR61, UR5, UR46 ;  /* 0x000000053d3d72a4 */ /* 0x004fe4000f8e022e */
[----:B------:R-:W-:-:S04]  /*0f50*/  UIADD3 UR4, UPT, UPT, -UR6, URZ, URZ ;  /* 0x000000ff06047290 */ /* 0x000fc8000fffe1ff */
[----:B------:R-:W-:Y:S01]  /*0f60*/  UIMAD UR60, UR60, UR4, UR47 ;  /* 0x000000043c3c72a4 */ /* 0x000fe2000f8e022f */
[----:B------:R-:W-:Y:S06]  /*0f70*/  BAR.SYNC.DEFER_BLOCKING 0x0 ;  /* 0x0000000000007b1d */ /* 0x000fec0000010000 */
[----:B------:R-:W-:Y:S05]  /*0f80*/  BRA.U !UP0, `(.L_x_15) ;  /* 0x0000000108d47547 */ /* 0x000fea000b800000 */
[----:B------:R-:W1:Y:S01]  /*0f90*/  LDCU.128 UR20, c[0x0][0xb10] ;  /* 0x00016200ff1477ac */ /* 0x000e620008000c00 */
[----:B------:R-:W2:Y:S01]  /*0fa0*/  LDCU UR6, c[0x0][0x370] ;  /* 0x00006e00ff0677ac */ /* 0x000ea20008000800 */
[----:B------:R-:W3:Y:S01]  /*0fb0*/  LDCU UR4, c[0x0][0x374] ;  /* 0x00006e80ff0477ac */ /* 0x000ee20008000800 */
[----:B------:R-:W4:Y:S01]  /*0fc0*/  LDCU UR24, c[0x0][0xb0c] ;  /* 0x00016180ff1877ac */ /* 0x000f220008000800 */
[----:B------:R-:W4:Y:S01]  /*0fd0*/  LDCU UR5, c[0x0][0xb20] ;  /* 0x00016400ff0577ac */ /* 0x000f220008000800 */
[----:B------:R-:W4:Y:S01]  /*0fe0*/  LDCU.64 UR16, c[0x0][0xb28] ;  /* 0x00016500ff1077ac */ /* 0x000f220008000a00 */
[----:B-1----:R-:W-:Y:S02]  /*0ff0*/  UISETP.NE.AND UP0, UPT, UR22, 0x1, UPT ;  /* 0x000000011600788c */ /* 0x002fe4000bf05270 */
[----:B---3--:R-:W-:Y:S02]  /*1000*/  UIMAD.WIDE.U32 UR8, UR4, UR23, URZ ;  /* 0x00000017040872a5 */ /* 0x008fe4000f8e00ff */
[----:B--2---:R-:W-:-:S02]  /*1010*/  UIMAD.WIDE.U32 UR10, UR6, UR20, URZ ;  /* 0x00000014060a72a5 */ /* 0x004fc4000f8e00ff */
[----:B----4-:R-:W-:Y:S02]  /*1020*/  UISETP.NE.AND UP1, UPT, UR24, 0x1, UPT ;  /* 0x000000011800788c */ /* 0x010fe4000bf25270 */
[----:B------:R-:W-:Y:S01]  /*1030*/  UISETP.NE.AND UP4, UPT, UR19, 0x1, UPT ;  /* 0x000000011300788c */ /* 0x000fe2000bf85270 */
[----:B------:R-:W-:Y:S02]  /*1040*/  UMOV UR8, UR9 ;  /* 0x0000000900087c82 */ /* 0x000fe40008000000 */
[----:B------:R-:W-:Y:S01]  /*1050*/  UMOV UR10, UR11 ;  /* 0x0000000b000a7c82 */ /* 0x000fe20008000000 */
[----:B------:R-:W-:Y:S02]  /*1060*/  @UP0 USHF.R.U32.HI UR4, URZ, UR5, UR8 ;  /* 0x00000005ff040299 */ /* 0x000fe40008011608 */
[----:B------:R-:W-:Y:S02]  /*1070*/  UIMAD.WIDE.U32 UR12, UR47, UR23, URZ ;  /* 0x000000172f0c72a5 */ /* 0x000fe4000f8e00ff */
[----:B------:R-:W-:-:S02]  /*1080*/  UIMAD.WIDE.U32 UR8, UR4, UR16, URZ ;  /* 0x00000010040872a5 */ /* 0x000fc4000f8e00ff */
[----:B------:R-:W-:Y:S02]  /*1090*/  @UP1 USHF.R.U32.HI UR6, URZ, UR21, UR10 ;  /* 0x00000015ff061299 */ /* 0x000fe4000801160a */
[----:B------:R-:W-:Y:S02]  /*10a0*/  UIMAD.WIDE.U32 UR14, UR46, UR20, URZ ;  /* 0x000000142e0e72a5 */ /* 0x000fe4000f8e00ff */
[----:B------:R-:W-:Y:S01]  /*10b0*/  UIMAD.WIDE.U32 UR10, UR6, UR16, URZ ;  /* 0x00000010060a72a5 */ /* 0x000fe2000f8e00ff */
[----:B------:R-:W-:Y:S01]  /*10c0*/  UMOV UR12, UR13 ;  /* 0x0000000d000c7c82 */ /* 0x000fe20008000000 */
[----:B------:R-:W-:Y:S01]  /*10d0*/  UMOV UR8, UR9 ;  /* 0x0000000900087c82 */ /* 0x000fe20008000000 */
[----:B------:R-:W-:Y:S02]  /*10e0*/  USHF.R.U32.HI UR12, URZ, UR5, UR12 ;  /* 0x00000005ff0c7299 */ /* 0x000fe4000801160c */
[----:B------:R-:W-:Y:S01]  /*10f0*/  @UP4 USHF.R.U32.HI UR4, URZ, UR17, UR8 ;  /* 0x00000011ff044299 */ /* 0x000fe20008011608 */
[----:B------:R-:W-:Y:S01]  /*1100*/  UMOV UR14, UR15 ;  /* 0x0000000f000e7c82 */ /* 0x000fe20008000000 */
[----:B------:R-:W-:Y:S01]  /*1110*/  UMOV UR10, UR11 ;  /* 0x0000000b000a7c82 */ /* 0x000fe20008000000 */
[----:B------:R-:W-:-:S02]  /*1120*/  USHF.R.U32.HI UR14, URZ, UR21, UR14 ;  /* 0x00000015ff0e7299 */ /* 0x000fc4000801160e */
[----:B------:R-:W-:Y:S02]  /*1130*/  USEL UR5, UR47, UR12, !UP0 ;  /* 0x0000000c2f057287 */ /* 0x000fe4000c000000 */
[----:B------:R-:W-:Y:S02]  /*1140*/  @UP4 USHF.R.U32.HI UR6, URZ, UR17, UR10 ;  /* 0x00000011ff064299 */ /* 0x000fe4000801160a */
[----:B------:R-:W-:Y:S02]  /*1150*/  UIMAD UR7, UR4, UR19, URZ ;  /* 0x00000013040772a4 */ /* 0x000fe4000f8e02ff */
[----:B------:R-:W-:Y:S02]  /*1160*/  USEL UR4, UR46, UR14, !UP1 ;  /* 0x0000000e2e047287 */ /* 0x000fe4000c800000 */
[----:B------:R-:W-:Y:S02]  /*1170*/  UIMAD UR10, UR6, UR19, URZ ;  /* 0x00000013060a72a4 */ /* 0x000fe4000f8e02ff */
[----:B------:R-:W-:-:S02]  /*1180*/  UISETP.GE.AND UP0, UPT, UR5, UR7, UPT ;  /* 0x000000070500728c */ /* 0x000fc4000bf06270 */
[----:B------:R-:W-:Y:S02]  /*1190*/  UIMAD.WIDE.U32 UR8, UR5, UR16, URZ ;  /* 0x00000010050872a5 */ /* 0x000fe4000f8e00ff */
[----:B------:R-:W-:Y:S02]  /*11a0*/  UISETP.GE.OR UP0, UPT, UR4, UR10, UP0 ;  /* 0x0000000a0400728c */ /* 0x000fe40008706670 */
[----:B------:R-:W-:Y:S02]  /*11b0*/  UIMAD.WIDE.U32 UR10, UR4, UR16, URZ ;  /* 0x00000010040a72a5 */ /* 0x000fe4000f8e00ff */
[----:B------:R-:W-:Y:S01]  /*11c0*/  UIADD3 UR10, UPT, UPT, -UR4, URZ, URZ ;  /* 0x000000ff040a7290 */ /* 0x000fe2000fffe1ff */
[----:B------:R-:W-:Y:S01]  /*11d0*/  UMOV UR7, UR9 ;  /* 0x0000000900077c82 */ /* 0x000fe20008000000 */
[----:B------:R-:W-:Y:S02]  /*11e0*/  UIADD3 UR9, UPT, UPT, -UR5, URZ, URZ ;  /* 0x000000ff05097290 */ /* 0x000fe4000fffe1ff */
[----:B------:R-:W-:-:S03]  /*11f0*/  USHF.R.U32.HI UR7, URZ, UR17, UR7 ;  /* 0x00000011ff077299 */ /* 0x000fc60008011607 */
[----:B------:R-:W-:Y:S01]  /*1200*/  @!UP0 UMOV UR8, UR11 ;  /* 0x0000000b00088c82 */ /* 0x000fe20008000000 */
[----:B------:R-:W-:Y:S02]  /*1210*/  UIMAD UR47, UR22, UR9, UR47 ;  /* 0x00000009162f72a4 */ /* 0x000fe4000f8e022f */
[----:B------:R-:W-:Y:S02]  /*1220*/  USEL UR7, UR5, UR7, !UP4 ;  /* 0x0000000705077287 */ /* 0x000fe4000e000000 */
[----:B------:R-:W-:Y:S02]  /*1230*/  @!UP0 USHF.R.U32.HI UR8, URZ, UR17, UR8 ;  /* 0x00000011ff088299 */ /* 0x000fe40008011608 */
[----:B------:R-:W-:Y:S02]  /*1240*/  UIADD3 UR9, UPT, UPT, -UR7, URZ, URZ ;  /* 0x000000ff07097290 */ /* 0x000fe4000fffe1ff */
[----:B------:R-:W-:Y:S02]  /*1250*/  @!UP0 USEL UR8, UR4, UR8, !UP4 ;  /* 0x0000000804088287 */ /* 0x000fe4000e000000 */
[----:B------:R-:W-:-:S02]  /*1260*/  UIMAD UR9, UR19, UR9, UR5 ;  /* 0x00000009130972a4 */ /* 0x000fc4000f8e0205 */
[----:B------:R-:W-:Y:S02]  /*1270*/  @!UP0 UIADD3 UR7, UPT, UPT, UR7, -UR8, URZ ;  /* 0x8000000807078290 */ /* 0x000fe4000fffe0ff */
[----:B------:R-:W-:Y:S02]  /*1280*/  @!UP0 UIMAD UR8, UR9, UR6, UR8 ;  /* 0x00000006090882a4 */ /* 0x000fe4000f8e0208 */
[----:B------:R-:W-:Y:S02]  /*1290*/  @!UP0 UIMAD UR5, UR7, UR19, UR4 ;  /* 0x00000013070582a4 */ /* 0x000fe4000f8e0204 */
[----:B------:R-:W-:Y:S02]  /*12a0*/  UIMAD UR6, UR24, UR10, UR46 ;  /* 0x0000000a180672a4 */ /* 0x000fe4000f8e022e */
[----:B------:R-:W-:Y:S01]  /*12b0*/  UIMAD UR47, UR5, UR22, UR47 ;  /* 0x00000016052f72a4 */ /* 0x000fe2000f8e022f */
[----:B------:R-:W-:Y:S02]  /*12c0*/  @!UP0 UMOV UR4, UR8 ;  /* 0x0000000800048c82 */ /* 0x000fe40008000000 */
[----:B------:R-:W-:-:S12]  /*12d0*/  UIMAD UR46, UR4, UR24, UR6 ;  /* 0x00000018042e72a4 */ /* 0x000fd8000f8e0206 */
.L_x_15:
[----:B------:R-:W1:Y:S01]  /*12e0*/  LDCU UR4, c[0x0][0xb30] ;  /* 0x00016600ff0477ac */ /* 0x000e620008000800 */
[----:B------:R-:W2:Y:S01]  /*12f0*/  S2UR UR15, SR_CgaCtaId ;  /* 0x00000000000f79c3 */ /* 0x000ea20000008800 */
[----:B-1----:R-:W-:-:S09]  /*1300*/  UISETP.NE.AND UP0, UPT, UR4, 0x1, UPT ;  /* 0x000000010400788c */ /* 0x002fd2000bf05270 */
[----:B--2---:R-:W-:Y:S05]  /*1310*/  BRA.U UP0, `(.L_x_16) ;  /* 0x0000000100447547 */ /* 0x004fea000b800000 */
[----:B------:R-:W1:Y:S01]  /*1320*/  LDCU.128 UR8, c[0x0][0xb10] ;  /* 0x00016200ff0877ac */ /* 0x000e620008000c00 */
[----:B------:R-:W2:Y:S01]  /*1330*/  LDCU UR12, c[0x0][0xb0c] ;  /* 0x00016180ff0c77ac */ /* 0x000ea20008000800 */
[----:B------:R-:W3:Y:S01]  /*1340*/  LDCU UR13, c[0x0][0xb20] ;  /* 0x00016400ff0d77ac */ /* 0x000ee20008000800 */
[----:B-1----:R-:W-:Y:S02]  /*1350*/  UIMAD.WIDE.U32 UR6, UR46, UR8, URZ ;  /* 0x000000082e0672a5 */ /* 0x002fe4000f8e00ff */
[----:B------:R-:W-:Y:S02]  /*1360*/  UIMAD.WIDE.U32 UR4, UR47, UR11, URZ ;  /* 0x0000000b2f0472a5 */ /* 0x000fe4000f8e00ff */
[----:B--2---:R-:W-:Y:S02]  /*1370*/  UISETP.NE.AND UP1, UPT, UR12, 0x1, UPT ;  /* 0x000000010c00788c */ /* 0x004fe4000bf25270 */
[----:B------:R-:W-:Y:S01]  /*1380*/  UISETP.NE.AND UP0, UPT, UR10, 0x1, UPT ;  /* 0x000000010a00788c */ /* 0x000fe2000bf05270 */
[----:B------:R-:W-:-:S02]  /*1390*/  UMOV UR6, UR7 ;  /* 0x0000000700067c82 */ /* 0x000fc40008000000 */
[----:B------:R-:W-:Y:S01]  /*13a0*/  UMOV UR4, UR5 ;  /* 0x0000000500047c82 */ /* 0x000fe20008000000 */
[----:B------:R-:W-:Y:S02]  /*13b0*/  USHF.R.U32.HI UR6, URZ, UR9, UR6 ;  /* 0x00000009ff067299 */ /* 0x000fe40008011606 */
[----:B---3--:R-:W-:Y:S02]  /*13c0*/  USHF.R.U32.HI UR4, URZ, UR13, UR4 ;  /* 0x0000000dff047299 */ /* 0x008fe40008011604 */
[----:B------:R-:W-:Y:S02]  /*13d0*/  USEL UR5, UR46, UR6, !UP1 ;  /* 0x000000062e057287 */ /* 0x000fe4000c800000 */
[----:B------:R-:W-:-:S04]  /*13e0*/  USEL UR4, UR47, UR4, !UP0 ;  /* 0x000000042f047287 */ /* 0x000fc8000c000000 */
[----:B------:R-:W-:Y:S02]  /*13f0*/  UIADD3 UR6, UPT, UPT, UR5, -UR4, URZ ;  /* 0x8000000405067290 */ /* 0x000fe4000fffe0ff */
[----:B------:R-:W-:Y:S02]  /*1400*/  UIADD3 UR4, UPT, UPT, -UR5, UR4, URZ ;  /* 0x0000000405047290 */ /* 0x000fe4000fffe1ff */
[----:B------:R-:W-:Y:S02]  /*1410*/  UIMAD UR47, UR6, UR10, UR47 ;  /* 0x0000000a062f72a4 */ /* 0x000fe4000f8e022f */
[----:B------:R-:W-:-:S12]  /*1420*/  UIMAD UR46, UR4, UR12, UR46 ;  /* 0x0000000c042e72a4 */ /* 0x000fd8000f8e022e */
.L_x_16:
[----:B------:R-:W-:Y:S01]  /*1430*/  BAR.SYNC.DEFER_BLOCKING 0x0 ;  /* 0x0000000000007b1d */ /* 0x000fe20000010000 */
[----:B------:R-:W-:Y:S01]  /*1440*/  UISETP.NE.AND UP0, UPT, UR18, 0x2, UPT ;  /* 0x000000021200788c */ /* 0x000fe2000bf05270 */
[----:B------:R-:W-:Y:S02]  /*1450*/  ISETP.NE.OR P3, PT, R3, 0x2, !P3 ;  /* 0x000000020300780c */ /* 0x000fe40005f65670 */
[----:B------:R-:W-:Y:S02]  /*1460*/  LOP3.LUT R0, R238, 0x1f, RZ, 0xc0, !PT ;  /* 0x0000001fee007812 */ /* 0x000fe400078ec0ff */
[----:B------:R-:W1:Y:S04]  /*1470*/  LDCU UR21, c[0x0][0xb24] ;  /* 0x00016480ff1577ac */ /* 0x000e680008000800 */
[----:B------:R-:W-:Y:S05]  /*1480*/  BRA.U UP0, `(.L_x_17) ;  /* 0x0000001100887547 */ /* 0x000fea000b800000 */
[----:B------:R-:W2:Y:S01]  /*1490*/  LDCU UR6, c[0x0][0x38c] ;  /* 0x00007180ff0677ac */ /* 0x000ea20008000800 */
[----:B------:R-:W-:Y:S01]  /*14a0*/  PLOP3.LUT P1, PT, PT, PT, UP3, 0x80, 0x8 ;  /* 0x000000000008781c */ /* 0x000fe20003f2f038 */
[----:B------:R-:W-:Y:S01]  /*14b0*/  IMAD.MOV.U32 R12, RZ, RZ, 0x1 ;  /* 0x00000001ff0c7424 */ /* 0x000fe200078e00ff */
[----:B------:R-:W-:Y:S02]  /*14c0*/  ISETP.EQ.OR P2, PT, R0, RZ, P3 ;  /* 0x000000ff0000720c */ /* 0x000fe40001f42670 */
[----:B------:R-:W-:Y:S02]  /*14d0*/  CS2R R10, SRZ ;  /* 0x00000000000a7805 */ /* 0x000fe4000001ff00 */
[----:B------:R-:W-:Y:S01]  /*14e0*/  PLOP3.LUT P1, PT, P1, PT, PT, 0x8, 0x80 ;  /* 0x000000000080781c */ /* 0x000fe20000f2e170 */
[----:B------:R-:W-:Y:S01]  /*14f0*/  IMAD.MOV.U32 R9, RZ, RZ, RZ ;  /* 0x000000ffff097224 */ /* 0x000fe200078e00ff */
[----:B------:R-:W3:Y:S01]  /*1500*/  LDCU UR40, c[0x0][0x370] ;  /* 0x00006e00ff2877ac */ /* 0x000ee20008000800 */
[----:B------:R-:W-:Y:S01]  /*1510*/  IMAD.MOV.U32 R8, RZ, RZ, 0x1 ;  /* 0x00000001ff087424 */ /* 0x000fe200078e00ff */
[----:B------:R-:W4:Y:S01]  /*1520*/  LDCU.64 UR28, c[0x0][0x348] ;  /* 0x00006900ff1c77ac */ /* 0x000f220008000a00 */
[----:B------:R-:W1:Y:S01]  /*1530*/  LDCU UR39, c[0x0][0x374] ;  /* 0x00006e80ff2777ac */ /* 0x000e620008000800 */
[----:B--2---:R-:W-:-:S02]  /*1540*/  UIADD3 UR5, UPT, UPT, UR6, 0x3f, URZ ;  /* 0x0000003f06057890 */ /* 0x004fc4000fffe0ff */
[----:B------:R-:W-:Y:S02]  /*1550*/  UIADD3 UR44, UPT, UPT, UR6, 0x7e, URZ ;  /* 0x0000007e062c7890 */ /* 0x000fe4000fffe0ff */
[----:B------:R-:W-:-:S04]  /*1560*/  USHF.R.S32.HI UR4, URZ, 0x1f, UR5 ;  /* 0x0000001fff047899 */ /* 0x000fc80008011405 */
[----:B------:R-:W-:Y:S02]  /*1570*/  ULEA.HI UR4, UR4, UR5, URZ, 0x6 ;  /* 0x0000000504047291 */ /* 0x000fe4000f8f30ff */
[----:B------:R-:W-:Y:S02]  /*1580*/  UIADD3 UR5, UPT, UPT, UR6, -0x1, URZ ;  /* 0xffffffff06057890 */ /* 0x000fe4000fffe0ff */
[----:B------:R-:W-:Y:S02]  /*1590*/  USHF.R.S32.HI UR42, URZ, 0x6, UR4 ;  /* 0x00000006ff2a7899 */ /* 0x000fe40008011404 */
[----:B------:R-:W-:Y:S02]  /*15a0*/  UISETP.GE.U32.AND UP1, UPT, UR5, -0x7f, UPT ;  /* 0xffffff810500788c */ /* 0x000fe4000bf26070 */
[----:B------:R-:W-:Y:S01]  /*15b0*/  UISETP.LT.U32.AND UP0, UPT, UR42, 0x4, UPT ;  /* 0x000000042a00788c */ /* 0x000fe2000bf01070 */
[----:B------:R-:W-:-:S03]  /*15c0*/  UMOV UR6, URZ ;  /* 0x000000ff00067c82 */ /* 0x000fc60008000000 */
[----:B------:R-:W-:-:S04]  /*15d0*/  USEL UR41, UR42, 0x4, UP0 ;  /* 0x000000042a297887 */ /* 0x000fc80008000000 */
[----:B------:R-:W-:Y:S02]  /*15e0*/  UIADD3 UR14, UPT, UPT, UR41, -0x1, URZ ;  /* 0xffffffff290e7890 */ /* 0x000fe4000fffe0ff */
[----:B------:R-:W-:Y:S02]  /*15f0*/  @UP1 UIADD3 UR14, UPT, UPT, UR41, URZ, URZ ;  /* 0x000000ff290e1290 */ /* 0x000fe4000fffe0ff */
[----:B------:R-:W-:Y:S02]  /*1600*/  UIADD3 UR43, UPT, UPT, UR42, -UR41, URZ ;  /* 0x800000292a2b7290 */ /* 0x000fe4000fffe0ff */
[----:B-1-34-:R-:W-:-:S12]  /*1610*/  UIADD3 UR14, UPT, UPT, UR14, 0x1, URZ ;  /* 0x000000010e0e7890 */ /* 0x01afd8000fffe0ff */
.L_x_35:
[----:B------:R-:W-:Y:S01]  /*1620*/  UISETP.NE.AND UP0, UPT, UR15, URZ, UPT ;  /* 0x000000ff0f00728c */ /* 0x000fe2000bf05270 */
[----:B------:R-:W1:Y:S08]  /*1630*/  S2UR UR15, SR_CgaCtaId ;  /* 0x00000000000f79c3 */ /* 0x000e700000008800 */
[----:B------:R-:W-:Y:S05]  /*1640*/  BRA.U UP0, `(.L_x_18) ;  /* 0x0000000100347547 */ /* 0x000fea000b800000 */
[----:B------:R-:W2:Y:S01]  /*1650*/  S2R R0, SR_CgaCtaId ;  /* 0x0000000000007919 */ /* 0x000ea20000008800 */
[----:B------:R-:W-:-:S04]  /*1660*/  MOV R2, 0x400 ;  /* 0x0000040000027802 */ /* 0x000fc80000000f00 */
[----:B--2---:R-:W-:Y:S02]  /*1670*/  LEA R0, R0, R2, 0x18 ;  /* 0x0000000200007211 */ /* 0x004fe400078ec0ff */
[----:B------:R-:W-:-:S03]  /*1680*/  SHF.L.U32 R2, R8, 0x1f, RZ ;  /* 0x0000001f08027819 */ /* 0x000fc600000006ff */
[----:B------:R-:W-:-:S04]  /*1690*/  IMAD R0, R9, 0x8, R0 ;  /* 0x0000000809007824 */ /* 0x000fc800078e0200 */
[----:B------:R-:W2:Y:S02]  /*16a0*/  SYNCS.PHASECHK.TRANS64.TRYWAIT P0, [R0+URZ+0xe0], R2 ;  /* 0x0000e002000075a7 */ /* 0x000ea400080011ff */
[----:B--2---:R-:W-:Y:S05]  /*16b0*/  @!P0 BRA `(.L_x_19) ;  /* 0x0000007400788947 */ /* 0x004fea0003800000 */
.L_x_108:
[----:B------:R-:W-:Y:S01]  /*16c0*/  VIADD R9, R9, 0x1 ;  /* 0x0000000109097836 */ /* 0x000fe20000000000 */
[----:B------:R2:W-:Y:S04]  /*16d0*/  SYNCS.ARRIVE.TRANS64.A1T0 RZ, [R0+URZ+0xd0], RZ ;  /* 0x0000d0ff00ff79a7 */ /* 0x0005e800081000ff */
[----:B------:R-:W-:-:S04]  /*16e0*/  ISETP.NE.AND P0, PT, R9, 0x2, PT ;  /* 0x000000020900780c */ /* 0x000fc80003f05270 */
[----:B------:R-:W-:Y:S02]  /*16f0*/  SEL R9, R9, RZ, P0 ;  /* 0x000000ff09097207 */ /* 0x000fe40000000000 */
[----:B--2---:R-:W-:-:S04]  /*1700*/  SEL R0, RZ, 0x1, P0 ;  /* 0x00000001ff007807 */ /* 0x004fc80000000000 */
[----:B------:R-:W-:-:S07]  /*1710*/  LOP3.LUT R8, R8, R0, RZ, 0x3c, !PT ;  /* 0x0000000008087212 */ /* 0x000fce00078e3cff */
.L_x_18:
[----:B------:R-:W-:Y:S01]  /*1720*/  UMOV UR4, 0x400 ;  /* 0x0000040000047882 */ /* 0x000fe20000000000 */
[----:B------:R-:W-:Y:S01]  /*1730*/  SHF.L.U32 R0, R12, 0x1f, RZ ;  /* 0x0000001f0c007819 */ /* 0x000fe200000006ff */
[----:B-1----:R-:W-:Y:S02]  /*1740*/  ULEA UR4, UR15, UR4, 0x18 ;  /* 0x000000040f047291 */ /* 0x002fe4000f8ec0ff */
[----:B------:R-:W-:Y:S02]  /*1750*/  UISETP.GE.U32.AND UP0, UPT, UR44, 0x7f, UPT ;  /* 0x0000007f2c00788c */ /* 0x000fe4000bf06070 */
[----:B------:R-:W-:Y:S02]  /*1760*/  ULEA UR5, UR6, UR4, 0x3 ;  /* 0x0000000406057291 */ /* 0x000fe4000f8e18ff */
[----:B------:R-:W-:Y:S02]  /*1770*/  USHF.L.U32 UR35, UR46, 0x6, URZ ;  /* 0x000000062e237899 */ /* 0x000fe400080006ff */
[----:B------:R-:W-:Y:S01]  /*1780*/  UIMAD UR11, UR47, 0xe0, URZ ;  /* 0x000000e02f0b78a4 */ /* 0x000fe2000f8e02ff */
[----:B------:R-:W-:-:S04]  /*1790*/  UMOV UR13, URZ ;  /* 0x000000ff000d7c82 */ /* 0x000fc80008000000 */
[----:B------:R1:W2:Y:S01]  /*17a0*/  SYNCS.PHASECHK.TRANS64.TRYWAIT P0, [UR5+0x20], R0 ;  /* 0x00002000ff0075a7 */ /* 0x0002a20008001105 */
[----:B------:R-:W-:Y:S06]  /*17b0*/  BRA.U !UP0, `(.L_x_20) ;  /* 0x0000000108a87547 */ /* 0x000fec000b800000 */
[----:B------:R-:W-:Y:S01]  /*17c0*/  UMOV UR7, URZ ;  /* 0x000000ff00077c82 */ /* 0x000fe20008000000 */
[----:B------:R-:W-:-:S05]  /*17d0*/  UMOV UR5, UR6 ;  /* 0x0000000600057c82 */ /* 0x000fca0008000000 */
.L_x_25:
[----:B--2---:R-:W-:Y:S01]  /*17e0*/  @!P3 MOV R2, 0x9000 ;  /* 0x000090000002b802 */ /* 0x004fe20000000f00 */
[----:B---3--:R-:W-:Y:S01]  /*17f0*/  ULEA UR33, UR5, UR4, 0x3 ;  /* 0x0000000405217291 */ /* 0x008fe2000f8e18ff */
[----:B--2-4-:R-:W-:Y:S11]  /*1800*/  @P0 BRA `(.L_x_21) ;  /* 0x00000000000c0947 */ /* 0x014ff60003800000 */
[----:B------:R-:W-:Y:S04]  /*1810*/  SHF.L.U32 R3, R12, 0x1f, RZ ;  /* 0x0000001f0c037819 */ /* 0x000fe800000006ff */
[----:B------:R-:W2:Y:S02]  /*1820*/  SYNCS.PHASECHK.TRANS64.TRYWAIT P0, [UR33+0x20], R3 ;  /* 0x00002003ff0075a7 */ /* 0x000ea40008001121 */
[----:B--2---:R-:W-:Y:S05]  /*1830*/  @!P0 BRA `(.L_x_22) ;  /* 0x00000074002c8947 */ /* 0x004fea0003800000 */
.L_x_21:
[----:B------:R2:W-:Y:S01]  /*1840*/  @!P3 SYNCS.ARRIVE.TRANS64 RZ, [UR33], R2 ;  /* 0x00000002ffffb9a7 */ /* 0x0005e20008000021 */
[----:B------:R-:W-:Y:S04]  /*1850*/  BSSY.RECONVERGENT B0, `(.L_x_23) ;  /* 0x0000003000007945 */ /* 0x000fe80003800200 */
[----:B------:R-:W-:Y:S05]  /*1860*/  @P2 BRA `(.L_x_24) ;  /* 0x0000000000042947 */ /* 0x000fea0003800000 */
[----:B------:R-:W-:Y:S05]  /*1870*/  BPT.TRAP 0x1 ;  /* 0x000000040000795c */ /* 0x000fea0000300000 */
.L_x_24:
[----:B------:R-:W-:Y:S05]  /*1880*/  BSYNC.RECONVERGENT B0 ;  /* 0x0000000000007941 */ /* 0x000fea0003800200 */
.L_x_23:
[----:B------:R-:W-:Y:S02]  /*1890*/  UIADD3 UR6, UPT, UPT, UR5, 0x1, URZ ;  /* 0x0000000105067890 */ /* 0x000fe4000fffe0ff */
[----:B------:R-:W-:Y:S02]  /*18a0*/  UIADD3 UR18, UP1, UPT, UR28, 0x80, URZ ;  /* 0x000000801c127890 */ /* 0x000fe4000ff3e0ff */
[----:B------:R-:W-:Y:S02]  /*18b0*/  UISETP.NE.AND UP0, UPT, UR6, 0x4, UPT ;  /* 0x000000040600788c */ /* 0x000fe4000bf05270 */
[----:B------:R-:W-:Y:S02]  /*18c0*/  ULEA UR32, UR5, UR4, 0xd ;  /* 0x0000000405207291 */ /* 0x000fe4000f8e68ff */
[----:B------:R-:W-:Y:S02]  /*18d0*/  USEL UR9, URZ, 0x1, UP0 ;  /* 0x00000001ff097887 */ /* 0x000fe40008000000 */
[----:B------:R-:W-:Y:S02]  /*18e0*/  USEL UR6, UR6, URZ, UP0 ;  /* 0x000000ff06067287 */ /* 0x000fe40008000000 */
[----:B------:R-:W-:Y:S02]  /*18f0*/  USHF.L.U32 UR34, UR7, 0x6, URZ ;  /* 0x0000000607227899 */ /* 0x000fe400080006ff */
[----:B------:R-:W-:Y:S01]  /*1900*/  ULEA UR8, UR6, UR4, 0x3 ;  /* 0x0000000406087291 */ /* 0x000fe2000f8e18ff */
[----:B------:R-:W-:Y:S01]  /*1910*/  LOP3.LUT R12, R12, UR9, RZ, 0x3c, !PT ;  /* 0x000000090c0c7c12 */ /* 0x000fe2000f8e3cff */
[----:B------:R-:W-:Y:S02]  /*1920*/  UIADD3.X UR19, UPT, UPT, URZ, UR29, URZ, UP1, !UPT ;  /* 0x0000001dff137290 */ /* 0x000fe40008ffe4ff */
[----:B------:R-:W-:Y:S01]  /*1930*/  UIADD3 UR32, UPT, UPT, UR32, 0xe400, URZ ;  /* 0x0000e40020207890 */ /* 0x000fe2000fffe0ff */
[----:B-1----:R-:W-:Y:S01]  /*1940*/  SHF.L.U32 R0, R12, 0x1f, RZ ;  /* 0x0000001f0c007819 */ /* 0x002fe200000006ff */
[----:B------:R-:W-:Y:S02]  /*1950*/  UIADD3 UR16, UP0, UPT, UR28, 0x180, URZ ;  /* 0x000001801c107890 */ /* 0x000fe4000ff1e0ff */
[----:B------:R-:W-:Y:S01]  /*1960*/  UIADD3 UR7, UPT, UPT, UR7, 0x1, URZ ;  /* 0x0000000107077890 */ /* 0x000fe2000fffe0ff */
[----:B------:R3:W4:Y:S01]  /*1970*/  SYNCS.PHASECHK.TRANS64.TRYWAIT P0, [UR8+0x20], R0 ;  /* 0x00002000ff0075a7 */ /* 0x0007220008001108 */
[----:B------:R-:W-:Y:S01]  /*1980*/  UIMAD UR8, UR5, 0x7000, UR4 ;  /* 0x00007000050878a4 */ /* 0x000fe2000f8e0204 */
[----:B------:R-:W-:Y:S01]  /*1990*/  UMOV UR22, 0x0 ;  /* 0x0000000000167882 */ /* 0x000fe20000000000 */
[----:B------:R-:W-:Y:S02]  /*19a0*/  UMOV UR23, 0x10000000 ;  /* 0x1000000000177882 */ /* 0x000fe40000000000 */
[----:B------:R-:W-:Y:S01]  /*19b0*/  UIADD3 UR8, UPT, UPT, UR8, 0x16400, URZ ;  /* 0x0001640008087890 */ /* 0x000fe2000fffe0ff */
[----:B------:R3:W-:Y:S01]  /*19c0*/  UTMALDG.3D [UR32], [UR18], desc[UR22] ;  /* 0x00001620120075b4 */ /* 0x0007e20008011000 */
[----:B------:R-:W-:Y:S01]  /*19d0*/  UIADD3.X UR17, UPT, UPT, URZ, UR29, URZ, UP0, !UPT ;  /* 0x0000001dff117290 */ /* 0x000fe200087fe4ff */
[----:B------:R-:W-:Y:S01]  /*19e0*/  UMOV UR12, UR36 ;  /* 0x00000024000c7c82 */ /* 0x000fe20008000000 */
[----:B------:R-:W-:Y:S01]  /*19f0*/  UMOV UR9, UR33 ;  /* 0x0000002100097c82 */ /* 0x000fe20008000000 */
[----:B------:R-:W-:Y:S01]  /*1a00*/  UMOV UR10, UR34 ;  /* 0x00000022000a7c82 */ /* 0x000fe20008000000 */
[----:B------:R-:W-:Y:S01]  /*1a10*/  UISETP.NE.AND UP0, UPT, UR7, UR14, UPT ;  /* 0x0000000e0700728c */ /* 0x000fe2000bf05270 */
[----:B------:R-:W-:Y:S01]  /*1a20*/  UMOV UR13, UR14 ;  /* 0x0000000e000d7c82 */ /* 0x000fe20008000000 */
[----:B------:R-:W-:Y:S03]  /*1a30*/  UMOV UR5, UR6 ;  /* 0x0000000600057c82 */ /* 0x000fe60008000000 */
[----:B------:R3:W-:Y:S04]  /*1a40*/  UTMALDG.3D [UR8], [UR16], desc[UR22] ;  /* 0x00001608100075b4 */ /* 0x0007e80008011000 */
[----:B------:R-:W-:Y:S05]  /*1a50*/  BRA.U UP0, `(.L_x_25) ;  /* 0xfffffffd00607547 */ /* 0x000fea000b83ffff */
.L_x_20:
[----:B------:R-:W-:Y:S01]  /*1a60*/  ULEA UR5, UR6, UR4, 0x3 ;  /* 0x0000000406057291 */ /* 0x000fe2000f8e18ff */
[----:B-1-3--:R-:W-:Y:S01]  /*1a70*/  SHF.L.U32 R0, R12, 0x1f, RZ ;  /* 0x0000001f0c007819 */ /* 0x00afe200000006ff */
[----:B------:R-:W-:Y:S01]  /*1a80*/  @!P1 SYNCS.ARRIVE.TRANS64.A1T0 RZ, [UR4+0x68], RZ ;  /* 0x000068ffffff99a7 */ /* 0x000fe20008100004 */
[----:B------:R-:W-:-:S06]  /*1a90*/  UISETP.GT.AND UP0, UPT, UR42, UR41, UPT ;  /* 0x000000292a00728c */ /* 0x000fcc000bf04270 */
[----:B--2-4-:R1:W2:Y:S03]  /*1aa0*/  SYNCS.PHASECHK.TRANS64.TRYWAIT P0, [UR5+0x20], R0 ;  /* 0x00002000ff0075a7 */ /* 0x0142a60008001105 */
[----:B------:R-:W-:Y:S05]  /*1ab0*/  BRA.U !UP0, `(.L_x_26) ;  /* 0x0000000108ac7547 */ /* 0x000fea000b800000 */
[----:B------:R-:W-:Y:S01]  /*1ac0*/  UIADD3 UR26, UPT, UPT, UR43, UR13, URZ ;  /* 0x0000000d2b1a7290 */ /* 0x000fe2000fffe0ff */
[----:B------:R-:W-:-:S11]  /*1ad0*/  UMOV UR5, UR6 ;  /* 0x0000000600057c82 */ /* 0x000fd60008000000 */
.L_x_31:
[----:B--2---:R-:W-:Y:S01]  /*1ae0*/  @!P3 MOV R2, 0x9000 ;  /* 0x000090000002b802 */ /* 0x004fe20000000f00 */
[----:B---3--:R-:W-:Y:S01]  /*1af0*/  ULEA UR17, UR5, UR4, 0x3 ;  /* 0x0000000405117291 */ /* 0x008fe2000f8e18ff */
[----:B--2-4-:R-:W-:Y:S11]  /*1b00*/  @P0 BRA `(.L_x_27) ;  /* 0x00000000000c0947 */ /* 0x014ff60003800000 */
[----:B------:R-:W-:Y:S04]  /*1b10*/  SHF.L.U32 R3, R12, 0x1f, RZ ;  /* 0x0000001f0c037819 */ /* 0x000fe800000006ff */
[----:B------:R-:W2:Y:S02]  /*1b20*/  SYNCS.PHASECHK.TRANS64.TRYWAIT P0, [UR17+0x20], R3 ;  /* 0x00002003ff0075a7 */ /* 0x000ea40008001111 */
[----:B--2---:R-:W-:Y:S05]  /*1b30*/  @!P0 BRA `(.L_x_28) ;  /* 0x0000007000848947 */ /* 0x004fea0003800000 */
.L_x_27:
[----:B------:R2:W-:Y:S01]  /*1b40*/  @!P3 SYNCS.ARRIVE.TRANS64 RZ, [UR17], R2 ;  /* 0x00000002ffffb9a7 */ /* 0x0005e20008000011 */
[----:B------:R-:W-:Y:S04]  /*1b50*/  BSSY.RECONVERGENT B0, `(.L_x_29) ;  /* 0x0000003000007945 */ /* 0x000fe80003800200 */
[----:B------:R-:W-:Y:S05]  /*1b60*/  @P2 BRA `(.L_x_30) ;  /* 0x0000000000042947 */ /* 0x000fea0003800000 */
[----:B------:R-:W-:Y:S05]  /*1b70*/  BPT.TRAP 0x1 ;  /* 0x000000040000795c */ /* 0x000fea0000300000 */
.L_x_30:
[----:B------:R-:W-:Y:S05]  /*1b80*/  BSYNC.RECONVERGENT B0 ;  /* 0x0000000000007941 */ /* 0x000fea0003800200 */
.L_x_29:
[----:B------:R-:W-:Y:S02]  /*1b90*/  UIADD3 UR6, UPT, UPT, UR5, 0x1, URZ ;  /* 0x0000000105067890 */ /* 0x000fe4000fffe0ff */
[----:B------:R-:W-:Y:S02]  /*1ba0*/  ULEA UR16, UR5, UR4, 0xd ;  /* 0x0000000405107291 */ /* 0x000fe4000f8e68ff */
[----:B------:R-:W-:Y:S02]  /*1bb0*/  UISETP.NE.AND UP0, UPT, UR6, 0x4, UPT ;  /* 0x000000040600788c */ /* 0x000fe4000bf05270 */
[----:B------:R-:W-:Y:S02]  /*1bc0*/  UIADD3 UR24, UP1, UPT, UR28, 0x80, URZ ;  /* 0x000000801c187890 */ /* 0x000fe4000ff3e0ff */
[----:B------:R-:W-:Y:S02]  /*1bd0*/  USEL UR8, URZ, 0x1, UP0 ;  /* 0x00000001ff087887 */ /* 0x000fe40008000000 */
[----:B------:R-:W-:Y:S02]  /*1be0*/  USEL UR6, UR6, URZ, UP0 ;  /* 0x000000ff06067287 */ /* 0x000fe40008000000 */
[----:B------:R-:W-:Y:S02]  /*1bf0*/  USHF.L.U32 UR18, UR13, 0x6, URZ ;  /* 0x000000060d127899 */ /* 0x000fe400080006ff */
[----:B------:R-:W-:Y:S01]  /*1c00*/  ULEA UR7, UR6, UR4, 0x3 ;  /* 0x0000000406077291 */ /* 0x000fe2000f8e18ff */
[----:B------:R-:W-:Y:S01]  /*1c10*/  LOP3.LUT R12, R12, UR8, RZ, 0x3c, !PT ;  /* 0x000000080c0c7c12 */ /* 0x000fe2000f8e3cff */
[----:B------:R-:W-:Y:S02]  /*1c20*/  UIADD3 UR16, UPT, UPT, UR16, 0xe400, URZ ;  /* 0x0000e40010107890 */ /* 0x000fe4000fffe0ff */
[----:B------:R-:W-:Y:S01]  /*1c30*/  UIADD3.X UR25, UPT, UPT, URZ, UR29, URZ, UP1, !UPT ;  /* 0x0000001dff197290 */ /* 0x000fe20008ffe4ff */
[----:B-1----:R-:W-:Y:S01]  /*1c40*/  SHF.L.U32 R0, R12, 0x1f, RZ ;  /* 0x0000001f0c007819 */ /* 0x002fe200000006ff */
[----:B------:R-:W-:Y:S02]  /*1c50*/  UIMAD UR8, UR5, 0x7000, UR4 ;  /* 0x00007000050878a4 */ /* 0x000fe4000f8e0204 */
[----:B------:R-:W-:Y:S01]  /*1c60*/  UIADD3 UR22, UP0, UPT, UR28, 0x180, URZ ;  /* 0x000001801c167890 */ /* 0x000fe2000ff1e0ff */
[----:B------:R3:W4:Y:S01]  /*1c70*/  SYNCS.PHASECHK.TRANS64.TRYWAIT P0, [UR7+0x20], R0 ;  /* 0x00002000ff0075a7 */ /* 0x0007220008001107 */
[----:B------:R-:W-:Y:S01]  /*1c80*/  UIADD3 UR8, UPT, UPT, UR8, 0x16400, URZ ;  /* 0x0001640008087890 */ /* 0x000fe2000fffe0ff */
[----:B------:R-:W-:Y:S01]  /*1c90*/  UMOV UR30, 0x0 ;  /* 0x00000000001e7882 */ /* 0x000fe20000000000 */
[----:B------:R-:W-:Y:S01]  /*1ca0*/  UMOV UR31, 0x10000000 ;  /* 0x10000000001f7882 */ /* 0x000fe20000000000 */
[----:B------:R-:W-:Y:S01]  /*1cb0*/  UMOV UR19, UR35 ;  /* 0x0000002300137c82 */ /* 0x000fe20008000000 */
[----:B------:R-:W-:Y:S01]  /*1cc0*/  UMOV UR20, UR36 ;  /* 0x0000002400147c82 */ /* 0x000fe20008000000 */
[----:B------:R-:W-:Y:S01]  /*1cd0*/  UIADD3.X UR23, UPT, UPT, URZ, UR29, URZ, UP0, !UPT ;  /* 0x0000001dff177290 */ /* 0x000fe200087fe4ff */
[----:B------:R3:W-:Y:S01]  /*1ce0*/  UTMALDG.3D [UR16], [UR24], desc[UR30] ;  /* 0x00001e10180075b4 */ /* 0x0007e20008011000 */
[----:B------:R-:W-:Y:S01]  /*1cf0*/  UIADD3 UR13, UPT, UPT, UR13, 0x1, URZ ;  /* 0x000000010d0d7890 */ /* 0x000fe2000fffe0ff */
[----:B------:R-:W-:Y:S01]  /*1d00*/  UMOV UR12, UR36 ;  /* 0x00000024000c7c82 */ /* 0x000fe20008000000 */
[----:B------:R-:W-:Y:S01]  /*1d10*/  UMOV UR9, UR17 ;  /* 0x0000001100097c82 */ /* 0x000fe20008000000 */
[----:B------:R-:W-:Y:S01]  /*1d20*/  UMOV UR10, UR18 ;  /* 0x00000012000a7c82 */ /* 0x000fe20008000000 */
[----:B------:R-:W-:Y:S03]  /*1d30*/  UISETP.NE.AND UP0, UPT, UR13, UR26, UPT ;  /* 0x0000001a0d00728c */ /* 0x000fe6000bf05270 */
[----:B------:R3:W-:Y:S01]  /*1d40*/  UTMALDG.3D [UR8], [UR22], desc[UR30] ;  /* 0x00001e08160075b4 */ /* 0x0007e20008011000 */
[----:B------:R-:W-:Y:S05]  /*1d50*/  UMOV UR5, UR6 ;  /* 0x0000000600057c82 */ /* 0x000fea0008000000 */
[----:B------:R-:W-:Y:S05]  /*1d60*/  BRA.U UP0, `(.L_x_31) ;  /* 0xfffffffd005c7547 */ /* 0x000fea000b83ffff */
.L_x_26:
[C---:B------:R-:W-:Y:S01]  /*1d70*/  LEA R3, R11.reuse, UR4, 0x3 ;  /* 0x000000040b037c11 */ /* 0x040fe2000f8e18ff */
[----:B------:R-:W-:Y:S01]  /*1d80*/  NOP ;  /* 0x0000000000007918 */ /* 0x000fe20000000000 */
[----:B-1-3--:R-:W-:Y:S02]  /*1d90*/  SHF.L.U32 R0, R10, 0x1f, RZ ;  /* 0x0000001f0a007819 */ /* 0x00afe400000006ff */
[----:B------:R-:W-:Y:S02]  /*1da0*/  LEA R4, R11, UR4, 0x4 ;  /* 0x000000040b047c11 */ /* 0x000fe4000f8e20ff */
[----:B--2-4-:R-:W1:Y:S02]  /*1db0*/  SYNCS.PHASECHK.TRANS64.TRYWAIT P0, [R3+URZ+0x70], R0 ;  /* 0x00007000030075a7 */ /* 0x014e6400080011ff */
[----:B-1----:R-:W-:Y:S05]  /*1dc0*/  @!P0 BRA `(.L_x_32) ;  /* 0x0000006c00f88947 */ /* 0x002fea0003800000 */
.L_x_111:
[----:B------:R-:W2:Y:S01]  /*1dd0*/  LDS.128 R4, [R4+0x100] ;  /* 0x0001000004047984 */ /* 0x000ea20000000c00 */
[----:B------:R-:W-:Y:S01]  /*1de0*/  UISETP.GE.AND UP0, UPT, UR21, 0x1, UPT ;  /* 0x000000011500788c */ /* 0x000fe2000bf06270 */
[----:B------:R-:W-:Y:S01]  /*1df0*/  @!PT LDS RZ, [RZ] ;  /* 0x00000000fffff984 */ /* 0x000fe20000000800 */
[----:B------:R-:W-:Y:S01]  /*1e00*/  @!PT LDS RZ, [RZ] ;  /* 0x00000000fffff984 */ /* 0x000fe20000000800 */
[----:B------:R-:W-:Y:S01]  /*1e10*/  @!PT LDS RZ, [RZ] ;  /* 0x00000000fffff984 */ /* 0x000fe20000000800 */
[----:B------:R-:W-:Y:S01]  /*1e20*/  @!PT LDS RZ, [RZ] ;  /* 0x00000000fffff984 */ /* 0x000fe20000000800 */
[----:B------:R3:W-:Y:S06]  /*1e30*/  MEMBAR.ALL.CTA ;  /* 0x0000000000007992 */ /* 0x0007ec0000008000 */
[----:B---3--:R-:W3:Y:S01]  /*1e40*/  FENCE.VIEW.ASYNC.S ;  /* 0x00000000000073c6 */ /* 0x008ee20000000000 */
[----:B--2---:R-:W-:-:S13]  /*1e50*/  LOP3.LUT P0, RZ, R6, 0x1, RZ, 0xc0, !PT ;  /* 0x0000000106ff7812 */ /* 0x004fda000780c0ff */
[----:B---3--:R-:W-:Y:S01]  /*1e60*/  VOTEU.ANY UP1, P0 ;  /* 0x0000000000ff7886 */ /* 0x008fe20000020100 */
[----:B------:R-:W-:-:S13]  /*1e70*/  PLOP3.LUT P0, PT, PT, PT, UP1, 0x80, 0x8 ;  /* 0x000000000008781c */ /* 0x000fda0003f0f018 */
[----:B-1----:R-:W-:Y:S02]  /*1e80*/  @P0 LOP3.LUT R0, R5, 0xffff, RZ, 0xc0, !PT ;  /* 0x0000ffff05000812 */ /* 0x002fe400078ec0ff */
[----:B------:R-:W-:Y:S02]  /*1e90*/  @P0 MOV R2, R4 ;  /* 0x0000000400020202 */ /* 0x000fe40000000f00 */
[----:B------:R-:W-:Y:S01]  /*1ea0*/  @P0 R2UR UR7, R0 ;  /* 0x00000000000702ca */ /* 0x000fe200000e0000 */
[----:B------:R-:W-:Y:S01]  /*1eb0*/  VIADD R0, R3, 0x80 ;  /* 0x0000008003007836 */ /* 0x000fe20000000000 */
[----:B------:R-:W-:Y:S02]  /*1ec0*/  @P0 SHF.R.U32.HI R4, RZ, 0x10, R5 ;  /* 0x00000010ff040819 */ /* 0x000fe40000011605 */
[----:B------:R-:W-:Y:S02]  /*1ed0*/  @P0 R2UR UR8, R2 ;  /* 0x00000000020802ca */ /* 0x000fe400000e0000 */
[----:B------:R-:W-:-:S02]  /*1ee0*/  PRMT R0, RZ, 0x654, R0 ;  /* 0x00000654ff007816 */ /* 0x000fc40000000000 */
[----:B------:R-:W-:Y:S02]  /*1ef0*/  @P0 R2UR UR5, R4 ;  /* 0x00000000040502ca */ /* 0x000fe400000e0000 */
[----:B------:R1:W-:Y:S03]  /*1f00*/  SYNCS.ARRIVE.TRANS64.RED.A1T0 RZ, [R0+URZ], RZ ;  /* 0x000000ff00ff79a7 */ /* 0x0003e600081004ff */
[----:B------:R-:W-:-:S04]  /*1f10*/  @UP1 UMOV UR37, UR7 ;  /* 0x0000000700251c82 */ /* 0x000fc80008000000 */
[----:B------:R-:W-:-:S04]  /*1f20*/  @UP1 UMOV UR38, UR8 ;  /* 0x0000000800261c82 */ /* 0x000fc80008000000 */
[----:B------:R-:W-:Y:S01]  /*1f30*/  @UP1 UMOV UR36, UR5 ;  /* 0x0000000500241c82 */ /* 0x000fe20008000000 */
[----:B------:R-:W-:Y:S05]  /*1f40*/  BRA.U !UP0, `(.L_x_33) ;  /* 0x0000000108d47547 */ /* 0x000fea000b800000 */
[----:B------:R-:W2:Y:S01]  /*1f50*/  LDCU.128 UR24, c[0x0][0xb10] ;  /* 0x00016200ff1877ac */ /* 0x000ea20008000c00 */
[----:B------:R-:W3:Y:S01]  /*1f60*/  LDCU UR22, c[0x0][0xb20] ;  /* 0x00016400ff1677ac */ /* 0x000ee20008000800 */
[----:B------:R-:W4:Y:S01]  /*1f70*/  LDCU UR20, c[0x0][0xb0c] ;  /* 0x00016180ff1477ac */ /* 0x000f220008000800 */
[----:B------:R-:W1:Y:S01]  /*1f80*/  LDCU.64 UR10, c[0x0][0xb28] ;  /* 0x00016500ff0a77ac */ /* 0x000e620008000a00 */
[----:B------:R-:W-:Y:S02]  /*1f90*/  UISETP.NE.AND UP3, UPT, UR21, 0x1, UPT ;  /* 0x000000011500788c */ /* 0x000fe4000bf65270 */
[----:B--2---:R-:W-:Y:S02]  /*1fa0*/  UIMAD.WIDE.U32 UR8, UR39, UR27, URZ ;  /* 0x0000001b270872a5 */ /* 0x004fe4000f8e00ff */
[----:B------:R-:W-:Y:S02]  /*1fb0*/  UIMAD.WIDE.U32 UR12, UR40, UR24, URZ ;  /* 0x00000018280c72a5 */ /* 0x000fe4000f8e00ff */
[----:B------:R-:W-:-:S02]  /*1fc0*/  UISETP.NE.AND UP0, UPT, UR26, 0x1, UPT ;  /* 0x000000011a00788c */ /* 0x000fc4000bf05270 */
[----:B------:R-:W-:Y:S01]  /*1fd0*/  UIMAD.WIDE.U32 UR18, UR37, UR27, URZ ;  /* 0x0000001b251272a5 */ /* 0x000fe2000f8e00ff */
[----:B------:R-:W-:Y:S02]  /*1fe0*/  UMOV UR8, UR9 ;  /* 0x0000000900087c82 */ /* 0x000fe40008000000 */
[----:B------:R-:W-:Y:S01]  /*1ff0*/  UMOV UR5, UR13 ;  /* 0x0000000d00057c82 */ /* 0x000fe20008000000 */
[----:B---3--:R-:W-:Y:S02]  /*2000*/  USHF.R.U32.HI UR8, URZ, UR22, UR8 ;  /* 0x00000016ff087299 */ /* 0x008fe40008011608 */
[----:B----4-:R-:W-:Y:S02]  /*2010*/  UISETP.NE.AND UP2, UPT, UR20, 0x1, UPT ;  /* 0x000000011400788c */ /* 0x010fe4000bf45270 */
[----:B------:R-:W-:Y:S02]  /*2020*/  USHF.R.U32.HI UR5, URZ, UR25, UR5 ;  /* 0x00000019ff057299 */ /* 0x000fe40008011605 */
[----:B------:R-:W-:-:S02]  /*2030*/  USEL UR7, UR39, UR8, !UP0 ;  /* 0x0000000827077287 */ /* 0x000fc4000c000000 */
[----:B------:R-:W-:Y:S02]  /*2040*/  USEL UR8, UR40, UR5, !UP2 ;  /* 0x0000000528087287 */ /* 0x000fe4000d000000 */
[----:B-1----:R-:W-:Y:S01]  /*2050*/  UIMAD.WIDE.U32 UR12, UR7, UR10, URZ ;  /* 0x0000000a070c72a5 */ /* 0x002fe2000f8e00ff */
[----:B------:R-:W-:Y:S01]  /*2060*/  UMOV UR5, UR19 ;  /* 0x0000001300057c82 */ /* 0x000fe20008000000 */
[----:B------:R-:W-:Y:S02]  /*2070*/  UIMAD.WIDE.U32 UR16, UR38, UR24, URZ ;  /* 0x00000018261072a5 */ /* 0x000fe4000f8e00ff */
[----:B------:R-:W-:-:S03]  /*2080*/  UIMAD.WIDE.U32 UR18, UR8, UR10, URZ ;  /* 0x0000000a081272a5 */ /* 0x000fc6000f8e00ff */
[----:B------:R-:W-:Y:S01]  /*2090*/  UMOV UR12, UR13 ;  /* 0x0000000d000c7c82 */ /* 0x000fe20008000000 */
[----:B------:R-:W-:Y:S02]  /*20a0*/  USHF.R.U32.HI UR5, URZ, UR22, UR5 ;  /* 0x00000016ff057299 */ /* 0x000fe40008011605 */
[----:B------:R-:W-:Y:S01]  /*20b0*/  @UP3 USHF.R.U32.HI UR7, URZ, UR11, UR12 ;  /* 0x0000000bff073299 */ /* 0x000fe2000801160c */
[----:B------:R-:W-:Y:S01]  /*20c0*/  UMOV UR16, UR17 ;  /* 0x0000001100107c82 */ /* 0x000fe20008000000 */
[----:B------:R-:W-:Y:S01]  /*20d0*/  UMOV UR18, UR19 ;  /* 0x0000001300127c82 */ /* 0x000fe20008000000 */
[----:B------:R-:W-:Y:S02]  /*20e0*/  USHF.R.U32.HI UR25, URZ, UR25, UR16 ;  /* 0x00000019ff197299 */ /* 0x000fe40008011610 */
[----:B------:R-:W-:Y:S02]  /*20f0*/  USEL UR5, UR37, UR5, !UP0 ;  /* 0x0000000525057287 */ /* 0x000fe4000c000000 */
[----:B------:R-:W-:-:S02]  /*2100*/  @UP3 USHF.R.U32.HI UR8, URZ, UR11, UR18 ;  /* 0x0000000bff083299 */ /* 0x000fc40008011612 */
[----:B------:R-:W-:Y:S02]  /*2110*/  UIMAD UR9, UR21, UR7, URZ ;  /* 0x00000007150972a4 */ /* 0x000fe4000f8e02ff */
[----:B------:R-:W-:Y:S02]  /*2120*/  USEL UR7, UR38, UR25, !UP2 ;  /* 0x0000001926077287 */ /* 0x000fe4000d000000 */
[----:B------:R-:W-:Y:S02]  /*2130*/  UIMAD UR12, UR21, UR8, URZ ;  /* 0x00000008150c72a4 */ /* 0x000fe4000f8e02ff */
[----:B------:R-:W-:Y:S02]  /*2140*/  UISETP.GE.AND UP0, UPT, UR5, UR9, UPT ;  /* 0x000000090500728c */ /* 0x000fe4000bf06270 */
[----:B------:R-:W-:Y:S02]  /*2150*/  UIMAD.WIDE.U32 UR16, UR5, UR10, URZ ;  /* 0x0000000a051072a5 */ /* 0x000fe4000f8e00ff */
[----:B------:R-:W-:-:S02]  /*2160*/  UISETP.GE.OR UP0, UPT, UR7, UR12, UP0 ;  /* 0x0000000c0700728c */ /* 0x000fc40008706670 */
        /* <DEDUP_REMOVED lines=19> */
.L_x_33:
[----:B------:R-:W2:Y:S02]  /*22a0*/  LDCU UR5, c[0x0][0xb30] ;  /* 0x00016600ff0577ac */ /* 0x000ea40008000800 */
[----:B--2---:R-:W-:-:S09]  /*22b0*/  UISETP.NE.AND UP0, UPT, UR5, 0x1, UPT ;  /* 0x000000010500788c */ /* 0x004fd2000bf05270 */
[----:B------:R-:W-:Y:S05]  /*22c0*/  BRA.U UP0, `(.L_x_34) ;  /* 0x0000000100447547 */ /* 0x000fea000b800000 */
[----:B------:R-:W2:Y:S01]  /*22d0*/  LDCU.128 UR16, c[0x0][0xb10] ;  /* 0x00016200ff1077ac */ /* 0x000ea20008000c00 */
[----:B------:R-:W3:Y:S01]  /*22e0*/  LDCU UR12, c[0x0][0xb0c] ;  /* 0x00016180ff0c77ac */ /* 0x000ee20008000800 */
[----:B------:R-:W4:Y:S01]  /*22f0*/  LDCU UR13, c[0x0][0xb20] ;  /* 0x00016400ff0d77ac */ /* 0x000f220008000800 */
[----:B--2---:R-:W-:Y:S02]  /*2300*/  UIMAD.WIDE.U32 UR10, UR38, UR16, URZ ;  /* 0x00000010260a72a5 */ /* 0x004fe4000f8e00ff */
[----:B------:R-:W-:Y:S02]  /*2310*/  UIMAD.WIDE.U32 UR8, UR37, UR19, URZ ;  /* 0x00000013250872a5 */ /* 0x000fe4000f8e00ff */
[----:B---3--:R-:W-:Y:S02]  /*2320*/  UISETP.NE.AND UP2, UPT, UR12, 0x1, UPT ;  /* 0x000000010c00788c */ /* 0x008fe4000bf45270 */
[----:B------:R-:W-:Y:S01]  /*2330*/  UISETP.NE.AND UP0, UPT, UR18, 0x1, UPT ;  /* 0x000000011200788c */ /* 0x000fe2000bf05270 */
[----:B------:R-:W-:-:S02]  /*2340*/  UMOV UR7, UR11 ;  /* 0x0000000b00077c82 */ /* 0x000fc40008000000 */
[----:B------:R-:W-:Y:S01]  /*2350*/  UMOV UR5, UR9 ;  /* 0x0000000900057c82 */ /* 0x000fe20008000000 */
[----:B------:R-:W-:Y:S02]  /*2360*/  USHF.R.U32.HI UR7, URZ, UR17, UR7 ;  /* 0x00000011ff077299 */ /* 0x000fe40008011607 */
[----:B----4-:R-:W-:Y:S02]  /*2370*/  USHF.R.U32.HI UR5, URZ, UR13, UR5 ;  /* 0x0000000dff057299 */ /* 0x010fe40008011605 */
[----:B------:R-:W-:Y:S02]  /*2380*/  USEL UR7, UR38, UR7, !UP2 ;  /* 0x0000000726077287 */ /* 0x000fe4000d000000 */
[----:B------:R-:W-:-:S04]  /*2390*/  USEL UR5, UR37, UR5, !UP0 ;  /* 0x0000000525057287 */ /* 0x000fc8000c000000 */
[----:B------:R-:W-:Y:S02]  /*23a0*/  UIADD3 UR8, UPT, UPT, UR7, -UR5, URZ ;  /* 0x8000000507087290 */ /* 0x000fe4000fffe0ff */
[----:B------:R-:W-:Y:S02]  /*23b0*/  UIADD3 UR5, UPT, UPT, -UR7, UR5, URZ ;  /* 0x0000000507057290 */ /* 0x000fe4000fffe1ff */
[----:B------:R-:W-:Y:S02]  /*23c0*/  UIMAD UR37, UR8, UR18, UR37 ;  /* 0x00000012082572a4 */ /* 0x000fe4000f8e0225 */
[----:B------:R-:W-:-:S12]  /*23d0*/  UIMAD UR38, UR5, UR12, UR38 ;  /* 0x0000000c052672a4 */ /* 0x000fd8000f8e0226 */
.L_x_34:
[----:B------:R-:W-:Y:S01]  /*23e0*/  VIADD R11, R11, 0x1 ;  /* 0x000000010b0b7836 */ /* 0x000fe20000000000 */
[----:B------:R-:W-:Y:S01]  /*23f0*/  PLOP3.LUT P1, PT, PT, PT, PT, 0x80, 0x8 ;  /* 0x000000000008781c */ /* 0x000fe20003f2f070 */
[----:B------:R-:W-:Y:S02]  /*2400*/  UIADD3 UR46, UPT, UPT, UR38, UR61, URZ ;  /* 0x0000003d262e7290 */ /* 0x000fe4000fffe0ff */
[----:B------:R-:W-:Y:S01]  /*2410*/  UIADD3 UR47, UPT, UPT, UR37, UR60, URZ ;  /* 0x0000003c252f7290 */ /* 0x000fe2000fffe0ff */
[----:B------:R-:W-:-:S04]  /*2420*/  ISETP.NE.AND P0, PT, R11, 0x2, PT ;  /* 0x000000020b00780c */ /* 0x000fc80003f05270 */
[----:B-1----:R-:W-:Y:S02]  /*2430*/  SEL R0, RZ, 0x1, P0 ;  /* 0x00000001ff007807 */ /* 0x002fe40000000000 */
[----:B------:R-:W-:Y:S02]  /*2440*/  SEL R11, R11, RZ, P0 ;  /* 0x000000ff0b0b7207 */ /* 0x000fe40000000000 */
[----:B------:R-:W-:Y:S01]  /*2450*/  LOP3.LUT R10, R10, R0, RZ, 0x3c, !PT ;  /* 0x000000000a0a7212 */ /* 0x000fe200078e3cff */
[----:B------:R-:W-:Y:S06]  /*2460*/  BRA.U UP1, `(.L_x_35) ;  /* 0xfffffff1016c7547 */ /* 0x000fec000b83ffff */
[----:B------:R-:W-:Y:S01]  /*2470*/  UIADD3 UR7, UPT, UPT, UR4, 0x20, URZ ;  /* 0x0000002004077890 */ /* 0x000fe2000fffe0ff */
[----:B------:R-:W-:-:S03]  /*2480*/  SHF.L.U32 R2, R12, 0x1f, RZ ;  /* 0x0000001f0c027819 */ /* 0x000fc600000006ff */
[----:B------:R-:W-:-:S09]  /*2490*/  ULEA UR4, UR6, UR7, 0x3 ;  /* 0x0000000706047291 */ /* 0x000fd2000f8e18ff */
[----:B------:R-:W1:Y:S02]  /*24a0*/  SYNCS.PHASECHK.TRANS64.TRYWAIT P0, [UR4], R2 ;  /* 0x00000002ff0075a7 */ /* 0x000e640008001104 */
[----:B-1----:R-:W-:Y:S05]  /*24b0*/  @!P0 BRA `(.L_x_36) ;  /* 0x0000006800508947 */ /* 0x002fea0003800000 */
.L_x_113:
[----:B------:R-:W-:-:S04]  /*24c0*/  UIADD3 UR4, UPT, UPT, UR6, 0x1, URZ ;  /* 0x0000000106047890 */ /* 0x000fc8000fffe0ff */
[----:B------:R-:W-:-:S04]  /*24d0*/  UISETP.NE.AND UP0, UPT, UR4, 0x4, UPT ;  /* 0x000000040400788c */ /* 0x000fc8000bf05270 */
[----:B------:R-:W-:Y:S02]  /*24e0*/  USEL UR6, URZ, 0x1, UP0 ;  /* 0x00000001ff067887 */ /* 0x000fe40008000000 */
[----:B------:R-:W-:-:S04]  /*24f0*/  USEL UR4, UR4, URZ, UP0 ;  /* 0x000000ff04047287 */ /* 0x000fc80008000000 */
[----:B------:R-:W-:Y:S01]  /*2500*/  ULEA UR5, UR4, UR7, 0x3 ;  /* 0x0000000704057291 */ /* 0x000fe2000f8e18ff */
[----:B-1----:R-:W-:-:S04]  /*2510*/  LOP3.LUT R2, R12, UR6, RZ, 0x3c, !PT ;  /* 0x000000060c027c12 */ /* 0x002fc8000f8e3cff */
[----:B------:R-:W-:-:S04]  /*2520*/  SHF.L.U32 R3, R2, 0x1f, RZ ;  /* 0x0000001f02037819 */ /* 0x000fc800000006ff */
[----:B------:R-:W1:Y:S02]  /*2530*/  SYNCS.PHASECHK.TRANS64.TRYWAIT P0, [UR5], R3 ;  /* 0x00000003ff0075a7 */ /* 0x000e640008001105 */
[----:B-1----:R-:W-:Y:S05]  /*2540*/  @!P0 BRA `(.L_x_37) ;  /* 0x0000006800448947 */ /* 0x002fea0003800000 */
.L_x_115:
[----:B------:R-:W-:-:S04]  /*2550*/  UIADD3 UR4, UPT, UPT, UR4, 0x1, URZ ;  /* 0x0000000104047890 */ /* 0x000fc8000fffe0ff */
[----:B------:R-:W-:-:S04]  /*2560*/  UISETP.NE.AND UP0, UPT, UR4, 0x4, UPT ;  /* 0x000000040400788c */ /* 0x000fc8000bf05270 */
[----:B------:R-:W-:Y:S02]  /*2570*/  USEL UR6, URZ, 0x1, UP0 ;  /* 0x00000001ff067887 */ /* 0x000fe40008000000 */
[----:B------:R-:W-:-:S04]  /*2580*/  USEL UR4, UR4, URZ, UP0 ;  /* 0x000000ff04047287 */ /* 0x000fc80008000000 */
[----:B------:R-:W-:Y:S01]  /*2590*/  ULEA UR5, UR4, UR7, 0x3 ;  /* 0x0000000704057291 */ /* 0x000fe2000f8e18ff */
[----:B------:R-:W-:-:S04]  /*25a0*/  LOP3.LUT R2, R2, UR6, RZ, 0x3c, !PT ;  /* 0x0000000602027c12 */ /* 0x000fc8000f8e3cff */
[----:B-1----:R-:W-:-:S04]  /*25b0*/  SHF.L.U32 R3, R2, 0x1f, RZ ;  /* 0x0000001f02037819 */ /* 0x002fc800000006ff */
[----:B------:R-:W1:Y:S02]  /*25c0*/  SYNCS.PHASECHK.TRANS64.TRYWAIT P0, [UR5], R3 ;  /* 0x00000003ff0075a7 */ /* 0x000e640008001105 */
[----:B-1----:R-:W-:Y:S05]  /*25d0*/  @!P0 BRA `(.L_x_38) ;  /* 0x0000006800388947 */ /* 0x002fea0003800000 */
.L_x_117:
[----:B------:R-:W-:-:S04]  /*25e0*/  UIADD3 UR4, UPT, UPT, UR4, 0x1, URZ ;  /* 0x0000000104047890 */ /* 0x000fc8000fffe0ff */
[----:B------:R-:W-:-:S04]  /*25f0*/  UISETP.NE.AND UP0, UPT, UR4, 0x4, UPT ;  /* 0x000000040400788c */ /* 0x000fc8000bf05270 */
[----:B------:R-:W-:Y:S02]  /*2600*/  USEL UR5, URZ, 0x1, UP0 ;  /* 0x00000001ff057887 */ /* 0x000fe40008000000 */
[----:B------:R-:W-:-:S04]  /*2610*/  USEL UR4, UR4, URZ, UP0 ;  /* 0x000000ff04047287 */ /* 0x000fc80008000000 */
[----:B------:R-:W-:Y:S01]  /*2620*/  ULEA UR4, UR4, UR7, 0x3 ;  /* 0x0000000704047291 */ /* 0x000fe2000f8e18ff */
[----:B------:R-:W-:-:S04]  /*2630*/  LOP3.LUT R2, R2, UR5, RZ, 0x3c, !PT ;  /* 0x0000000502027c12 */ /* 0x000fc8000f8e3cff */
[----:B------:R-:W-:Y:S01]  /*2640*/  SHF.L.U32 R2, R2, 0x1f, RZ ;  /* 0x0000001f02027819 */ /* 0x000fe200000006ff */
[----:B-1----:R-:W-:-:S07]  /*2650*/  IMAD.U32 R0, RZ, RZ, UR4 ;  /* 0x00000004ff007e24 */ /* 0x002fce000f8e00ff */
.L_x_39:
[----:B-1----:R1:W2:Y:S02]  /*2660*/  SYNCS.PHASECHK.TRANS64.TRYWAIT P0, [R0+URZ], R2 ;  /* 0x00000002000075a7 */ /* 0x0022a400080011ff */
[----:B--2---:R-:W-:Y:S05]  /*2670*/  @!P0 NANOSLEEP.SYNCS 0x989680 ;  /* 0x009896800000895d */ /* 0x004fea0003900000 */
[----:B------:R-:W2:Y:S02]  /*2680*/  @!P0 SYNCS.PHASECHK.TRANS64 P0, [R0+URZ], R2 ;  /* 0x00000002000085a7 */ /* 0x000ea400080010ff */
[----:B--2---:R-:W-:Y:S05]  /*2690*/  @P0 EXIT ;  /* 0x000000000000094d */ /* 0x004fea0003800000 */
[----:B------:R-:W-:Y:S05]  /*26a0*/  BRA `(.L_x_39) ;  /* 0xfffffffc00ec7947 */ /* 0x000fea000383ffff */
.L_x_17:
[----:B------:R-:W-:-:S04]  /*26b0*/  UISETP.NE.AND UP0, UPT, UR15, URZ, UPT ;  /* 0x000000ff0f00728c */ /* 0x000fc8000bf05270 */
[----:B------:R-:W-:-:S09]  /*26c0*/  UISETP.NE.OR UP0, UPT, UR18, 0x1, UP0 ;  /* 0x000000011200788c */ /* 0x000fd20008705670 */
[----:B------:R-:W-:Y:S05]  /*26d0*/  BRA.U UP0, `(.L_x_40) ;  /* 0x0000000500487547 */ /* 0x000fea000b800000 */
[----:B------:R-:W-:Y:S01]  /*26e0*/  ISETP.NE.AND P2, PT, R0, RZ, PT ;  /* 0x000000ff0000720c */ /* 0x000fe20003f45270 */
[----:B------:R-:W-:Y:S01]  /*26f0*/  IMAD.MOV.U32 R12, RZ, RZ, 0x1 ;  /* 0x00000001ff0c7424 */ /* 0x000fe200078e00ff */
[----:B------:R-:W-:Y:S02]  /*2700*/  CS2R R10, SRZ ;  /* 0x00000000000a7805 */ /* 0x000fe4000001ff00 */
[----:B------:R-:W-:Y:S01]  /*2710*/  CS2R R8, SRZ ;  /* 0x0000000000087805 */ /* 0x000fe2000001ff00 */
[----:B------:R-:W-:Y:S01]  /*2720*/  UMOV UR4, 0x400 ;  /* 0x0000040000047882 */ /* 0x000fe20000000000 */
[----:B------:R-:W-:Y:S01]  /*2730*/  UMOV UR5, URZ ;  /* 0x000000ff00057c82 */ /* 0x000fe20008000000 */
[----:B------:R-:W-:-:S12]  /*2740*/  ULEA UR15, UR15, UR4, 0x18 ;  /* 0x000000040f0f7291 */ /* 0x000fd8000f8ec0ff */
.L_x_44:
[----:B------:R-:W-:Y:S02]  /*2750*/  LEA R2, R8, UR15, 0x3 ;  /* 0x0000000f08027c11 */ /* 0x000fe4000f8e18ff */
[----:B------:R-:W-:-:S03]  /*2760*/  SHF.L.U32 R4, R9, 0x1f, RZ ;  /* 0x0000001f09047819 */ /* 0x000fc600000006ff */
[----:B------:R-:W-:Y:S01]  /*2770*/  VIADD R5, R2, 0xe0 ;  /* 0x000000e002057836 */ /* 0x000fe20000000000 */
[----:B------:R-:W2:Y:S02]  /*2780*/  SYNCS.PHASECHK.TRANS64.TRYWAIT P0, [R2+URZ+0xd0], R4 ;  /* 0x0000d004020075a7 */ /* 0x000ea400080011ff */
[----:B--2---:R-:W-:Y:S05]  /*2790*/  @!P0 BRA `(.L_x_41) ;  /* 0x0000006400e08947 */ /* 0x004fea0003800000 */
.L_x_118:
[----:B------:R-:W-:Y:S01]  /*27a0*/  ULEA UR4, UR5, UR15, 0x3 ;  /* 0x0000000f05047291 */ /* 0x000fe2000f8e18ff */
[----:B--2---:R-:W-:Y:S01]  /*27b0*/  PRMT R2, RZ, 0x654, R5 ;  /* 0x00000654ff027816 */ /* 0x004fe20000000005 */
[----:B------:R-:W-:Y:S01]  /*27c0*/  @!P2 IMAD.MOV.U32 R4, RZ, RZ, 0x10 ;  /* 0x00000010ff04a424 */ /* 0x000fe200078e00ff */
[----:B------:R-:W-:Y:S01]  /*27d0*/  SHF.L.U32 R5, R12, 0x1f, RZ ;  /* 0x0000001f0c057819 */ /* 0x000fe200000006ff */
[----:B------:R-:W-:Y:S01]  /*27e0*/  UIADD3 UR6, UPT, UPT, UR4, 0x70, URZ ;  /* 0x0000007004067890 */ /* 0x000fe2000fffe0ff */
[----:B------:R2:W-:Y:S05]  /*27f0*/  SYNCS.ARRIVE.TRANS64.RED.A1T0 RZ, [R2+URZ], RZ ;  /* 0x000000ff02ff79a7 */ /* 0x0005ea00081004ff */
[----:B------:R-:W-:Y:S01]  /*2800*/  IMAD.U32 R6, RZ, RZ, UR6 ;  /* 0x00000006ff067e24 */ /* 0x000fe2000f8e00ff */
[----:B------:R-:W3:Y:S04]  /*2810*/  SYNCS.PHASECHK.TRANS64.TRYWAIT P0, [UR4+0x80], R5 ;  /* 0x00008005ff0075a7 */ /* 0x000ee80008001104 */
[----:B------:R-:W-:Y:S01]  /*2820*/  PRMT R6, R0, 0x654, R6 ;  /* 0x0000065400067816 */ /* 0x000fe20000000006 */
[----:B--23--:R-:W-:Y:S06]  /*2830*/  @!P0 BRA `(.L_x_42) ;  /* 0x0000006400cc8947 */ /* 0x00cfec0003800000 */
.L_x_120:
[----:B------:R-:W-:Y:S01]  /*2840*/  ULEA UR6, UR5, UR15, 0x4 ;  /* 0x0000000f05067291 */ /* 0x000fe2000f8e20ff */
[----:B------:R-:W-:Y:S01]  /*2850*/  SEL R3, R6, R3, !P2 ;  /* 0x0000000306037207 */ /* 0x000fe20005000000 */
[----:B------:R-:W-:Y:S01]  /*2860*/  UIADD3 UR7, UPT, UPT, UR4, 0x70, URZ ;  /* 0x0000007004077890 */ /* 0x000fe2000fffe0ff */
[----:B--2---:R-:W-:Y:S01]  /*2870*/  LEA R2, R11, UR15, 0x3 ;  /* 0x0000000f0b027c11 */ /* 0x004fe2000f8e18ff */
[----:B------:R-:W-:Y:S01]  /*2880*/  UIADD3 UR6, UPT, UPT, UR6, 0x100, URZ ;  /* 0x0000010006067890 */ /* 0x000fe2000fffe0ff */
[----:B------:R2:W-:Y:S01]  /*2890*/  @!P2 SYNCS.ARRIVE.TRANS64.RED RZ, [R3+URZ], R4 ;  /* 0x0000000403ffa9a7 */ /* 0x0005e200080004ff */
[----:B------:R-:W-:Y:S01]  /*28a0*/  UIADD3 UR4, UPT, UPT, UR5, 0x1, URZ ;  /* 0x0000000105047890 */ /* 0x000fe2000fffe0ff */
[----:B------:R-:W-:-:S03]  /*28b0*/  VIADD R8, R8, 0x1 ;  /* 0x0000000108087836 */ /* 0x000fc60000000000 */
[----:B------:R-:W-:Y:S02]  /*28c0*/  UISETP.NE.AND UP0, UPT, UR4, 0x2, UPT ;  /* 0x000000020400788c */ /* 0x000fe4000bf05270 */
[----:B------:R-:W-:Y:S01]  /*28d0*/  ISETP.NE.AND P0, PT, R8, 0x2, PT ;  /* 0x000000020800780c */ /* 0x000fe20003f05270 */
[----:B------:R-:W-:Y:S06]  /*28e0*/  UGETNEXTWORKID.BROADCAST [UR6], [UR7] ;  /* 0x00000000060073ca */ /* 0x000fec0008000100 */
[----:B------:R-:W-:Y:S02]  /*28f0*/  USEL UR6, URZ, 0x1, UP0 ;  /* 0x00000001ff067887 */ /* 0x000fe40008000000 */
[----:B------:R-:W-:-:S04]  /*2900*/  USEL UR5, UR4, URZ, UP0 ;  /* 0x000000ff04057287 */ /* 0x000fc80008000000 */
[----:B------:R-:W-:Y:S02]  /*2910*/  LOP3.LUT R12, R12, UR6, RZ, 0x3c, !PT ;  /* 0x000000060c0c7c12 */ /* 0x000fe4000f8e3cff */
[----:B--2---:R-:W-:-:S04]  /*2920*/  SHF.L.U32 R4, R10, 0x1f, RZ ;  /* 0x0000001f0a047819 */ /* 0x004fc800000006ff */
[----:B------:R-:W2:Y:S02]  /*2930*/  SYNCS.PHASECHK.TRANS64.TRYWAIT P1, [R2+URZ+0x70], R4 ;  /* 0x00007004020075a7 */ /* 0x000ea400080211ff */
[----:B--2---:R-:W-:Y:S05]  /*2940*/  @!P1 BRA `(.L_x_43) ;  /* 0x0000006400a09947 */ /* 0x004fea0003800000 */
.L_x_121:
[C---:B--2---:R-:W-:Y:S01]  /*2950*/  LEA R4, R11.reuse, UR15, 0x4 ;  /* 0x0000000f0b047c11 */ /* 0x044fe2000f8e20ff */
[----:B------:R-:W-:Y:S01]  /*2960*/  VIADD R2, R2, 0x80 ;  /* 0x0000008002027836 */ /* 0x000fe20000000000 */
[----:B------:R-:W-:Y:S01]  /*2970*/  SEL R8, R8, RZ, P0 ;  /* 0x000000ff08087207 */ /* 0x000fe20000000000 */
[----:B------:R-:W-:-:S03]  /*2980*/  VIADD R11, R11, 0x1 ;  /* 0x000000010b0b7836 */ /* 0x000fc60000000000 */
[----:B------:R-:W2:Y:S01]  /*2990*/  LDS.128 R4, [R4+0x100] ;  /* 0x0001000004047984 */ /* 0x000ea20000000c00 */
[----:B------:R-:W-:Y:S02]  /*29a0*/  PRMT R2, RZ, 0x654, R2 ;  /* 0x00000654ff027816 */ /* 0x000fe40000000002 */
[C---:B------:R-:W-:Y:S01]  /*29b0*/  ISETP.NE.AND P1, PT, R11.reuse, 0x2, PT ;  /* 0x000000020b00780c */ /* 0x040fe20003f25270 */
[----:B------:R-:W-:Y:S01]  /*29c0*/  @!PT LDS RZ, [RZ] ;  /* 0x00000000fffff984 */ /* 0x000fe20000000800 */
[----:B------:R-:W-:Y:S01]  /*29d0*/  @!PT LDS RZ, [RZ] ;  /* 0x00000000fffff984 */ /* 0x000fe20000000800 */
[----:B------:R-:W-:Y:S01]  /*29e0*/  @!PT LDS RZ, [RZ] ;  /* 0x00000000fffff984 */ /* 0x000fe20000000800 */
[----:B------:R-:W-:Y:S01]  /*29f0*/  @!PT LDS RZ, [RZ] ;  /* 0x00000000fffff984 */ /* 0x000fe20000000800 */
[----:B------:R3:W-:Y:S06]  /*2a00*/  MEMBAR.ALL.CTA ;  /* 0x0000000000007992 */ /* 0x0007ec0000008000 */
[----:B---3--:R-:W3:Y:S01]  /*2a10*/  FENCE.VIEW.ASYNC.S ;  /* 0x00000000000073c6 */ /* 0x008ee20000000000 */
[----:B------:R-:W-:Y:S01]  /*2a20*/  SEL R11, R11, RZ, P1 ;  /* 0x000000ff0b0b7207 */ /* 0x000fe20000800000 */
[----:B---3--:R3:W-:Y:S01]  /*2a30*/  SYNCS.ARRIVE.TRANS64.RED.A1T0 RZ, [R2+URZ], RZ ;  /* 0x000000ff02ff79a7 */ /* 0x0087e200081004ff */
[----:B--2---:R-:W-:-:S02]  /*2a40*/  LOP3.LUT P3, RZ, R6, 0x1, RZ, 0xc0, !PT ;  /* 0x0000000106ff7812 */ /* 0x004fc4000786c0ff */
[----:B------:R-:W-:-:S04]  /*2a50*/  SEL R4, RZ, 0x1, P1 ;  /* 0x00000001ff047807 */ /* 0x000fc80000800000 */
[----:B------:R-:W-:Y:S02]  /*2a60*/  LOP3.LUT R10, R10, R4, RZ, 0x3c, !PT ;  /* 0x000000040a0a7212 */ /* 0x000fe400078e3cff */
[----:B---3--:R-:W-:-:S04]  /*2a70*/  SEL R2, RZ, 0x1, P0 ;  /* 0x00000001ff027807 */ /* 0x008fc80000000000 */
[----:B------:R-:W-:Y:S01]  /*2a80*/  LOP3.LUT R9, R9, R2, RZ, 0x3c, !PT ;  /* 0x0000000209097212 */ /* 0x000fe200078e3cff */
[----:B------:R-:W-:Y:S06]  /*2a90*/  @P3 BRA `(.L_x_44) ;  /* 0xfffffffc002c3947 */ /* 0x000fec000383ffff */
[----:B------:R-:W-:Y:S01]  /*2aa0*/  ULEA UR4, UR5, UR15, 0x3 ;  /* 0x0000000f05047291 */ /* 0x000fe2000f8e18ff */
[----:B------:R-:W-:-:S08]  /*2ab0*/  SHF.L.U32 R2, R12, 0x1f, RZ ;  /* 0x0000001f0c027819 */ /* 0x000fd000000006ff */
[----:B------:R-:W2:Y:S02]  /*2ac0*/  SYNCS.PHASECHK.TRANS64 P0, [UR4+0x80], R2 ;  /* 0x00008002ff0075a7 */ /* 0x000ea40008001004 */
[----:B--2---:R-:W-:Y:S05]  /*2ad0*/  @P0 BRA `(.L_x_45) ;  /* 0x0000000000080947 */ /* 0x004fea0003800000 */
[----:B------:R-:W2:Y:S02]  /*2ae0*/  SYNCS.PHASECHK.TRANS64.TRYWAIT P0, [UR4+0x80], R2 ;  /* 0x00008002ff0075a7 */ /* 0x000ea40008001104 */
[----:B--2---:R-:W-:Y:S05]  /*2af0*/  @!P0 BRA `(.L_x_46) ;  /* 0x0000006400488947 */ /* 0x004fea0003800000 */
.L_x_45:
[----:B------:R-:W-:-:S04]  /*2b00*/  UIADD3 UR6, UPT, UPT, UR5, 0x1, URZ ;  /* 0x0000000105067890 */ /* 0x000fc8000fffe0ff */
[----:B------:R-:W-:-:S04]  /*2b10*/  UISETP.NE.AND UP0, UPT, UR6, 0x2, UPT ;  /* 0x000000020600788c */ /* 0x000fc8000bf05270 */
[----:B------:R-:W-:Y:S02]  /*2b20*/  USEL UR7, URZ, 0x1, UP0 ;  /* 0x00000001ff077887 */ /* 0x000fe40008000000 */
[----:B------:R-:W-:-:S04]  /*2b30*/  USEL UR6, UR6, URZ, UP0 ;  /* 0x000000ff06067287 */ /* 0x000fc80008000000 */
[----:B------:R-:W-:Y:S01]  /*2b40*/  ULEA UR6, UR6, UR15, 0x3 ;  /* 0x0000000f06067291 */ /* 0x000fe2000f8e18ff */
[----:B--2---:R-:W-:-:S04]  /*2b50*/  LOP3.LUT R2, R12, UR7, RZ, 0x3c, !PT ;  /* 0x000000070c027c12 */ /* 0x004fc8000f8e3cff */
[----:B------:R-:W-:-:S04]  /*2b60*/  SHF.L.U32 R0, R2, 0x1f, RZ ;  /* 0x0000001f02007819 */ /* 0x000fc800000006ff */
[----:B------:R-:W2:Y:S02]  /*2b70*/  SYNCS.PHASECHK.TRANS64 P0, [UR6+0x80], R0 ;  /* 0x00008000ff0075a7 */ /* 0x000ea40008001006 */
[----:B-12---:R-:W-:Y:S05]  /*2b80*/  @P0 EXIT ;  /* 0x000000000000094d */ /* 0x006fea0003800000 */
[----:B------:R-:W-:Y:S02]  /*2b90*/  SHF.L.U32 R2, R2, 0x1f, RZ ;  /* 0x0000001f02027819 */ /* 0x000fe400000006ff */
[----:B------:R-:W-:-:S07]  /*2ba0*/  MOV R0, UR6 ;  /* 0x0000000600007c02 */ /* 0x000fce0008000f00 */
.L_x_47:
[----:B-1----:R1:W2:Y:S02]  /*2bb0*/  SYNCS.PHASECHK.TRANS64.TRYWAIT P0, [R0+URZ+0x80], R2 ;  /* 0x00008002000075a7 */ /* 0x0022a400080011ff */
[----:B--2---:R-:W-:Y:S05]  /*2bc0*/  @!P0 NANOSLEEP.SYNCS 0x989680 ;  /* 0x009896800000895d */ /* 0x004fea0003900000 */
[----:B------:R-:W2:Y:S02]  /*2bd0*/  @!P0 SYNCS.PHASECHK.TRANS64 P0, [R0+URZ+0x80], R2 ;  /* 0x00008002000085a7 */ /* 0x000ea400080010ff */
[----:B--2---:R-:W-:Y:S05]  /*2be0*/  @P0 EXIT ;  /* 0x000000000000094d */ /* 0x004fea0003800000 */
[----:B------:R-:W-:Y:S05]  /*2bf0*/  BRA `(.L_x_47) ;  /* 0xfffffffc00ec7947 */ /* 0x000fea000383ffff */
.L_x_40:
[----:B------:R-:W-:-:S09]  /*2c00*/  UISETP.NE.AND UP0, UPT, UR18, URZ, UPT ;  /* 0x000000ff1200728c */ /* 0x000fd2000bf05270 */
[----:B------:R-:W-:Y:S05]  /*2c10*/  BRA.U UP0, `(.L_x_48) ;  /* 0x0000000d00c87547 */ /* 0x000fea000b800000 */
[----:B------:R-:W-:Y:S01]  /*2c20*/  UMOV UR4, 0x40 ;  /* 0x0000004000047882 */ /* 0x000fe20000000000 */
[----:B------:R-:W-:Y:S01]  /*2c30*/  NOP ;  /* 0x0000000000007918 */ /* 0x000fe20000000000 */
[----:B------:R-:W-:-:S03]  /*2c40*/  ULEA UR5, UR15, UR4, 0x18 ;  /* 0x000000040f057291 */ /* 0x000fc6000f8ec0ff */
[----:B------:R-:W-:Y:S02]  /*2c50*/  UMOV UR4, 0x400 ;  /* 0x0000040000047882 */ /* 0x000fe40000000000 */
[----:B------:R-:W-:-:S04]  /*2c60*/  ULEA UR15, UR15, UR4, 0x18 ;  /* 0x000000040f0f7291 */ /* 0x000fc8000f8ec0ff */
[----:B------:R-:W2:Y:S02]  /*2c70*/  LDS.U8 R0, [UR5+0x1c] ;  /* 0x00001c05ff007984 */ /* 0x000ea40008000000 */
[----:B--2---:R-:W-:-:S13]  /*2c80*/  ISETP.NE.AND P0, PT, R0, RZ, PT ;  /* 0x000000ff0000720c */ /* 0x004fda0003f05270 */
[----:B------:R-:W-:Y:S05]  /*2c90*/  @P0 BRA `(.L_x_49) ;  /* 0x0000000000580947 */ /* 0x000fea0003800000 */
[----:B------:R-:W-:-:S13]  /*2ca0*/  ELECT P0, URZ, PT ;  /* 0x0000000000ff782f */ /* 0x000fda0003800000 */
[----:B------:R-:W-:Y:S05]  /*2cb0*/  @!P0 BRA `(.L_x_50) ;  /* 0x0000000000608947 */ /* 0x000fea0003800000 */
[----:B------:R-:W-:Y:S01]  /*2cc0*/  UMOV UR4, 0x10 ;  /* 0x0000001000047882 */ /* 0x000fe20000000000 */
[----:B------:R-:W-:Y:S01]  /*2cd0*/  HFMA2 R0, -RZ, RZ, 0, 5.9604644775390625e-08 ;  /* 0x00000001ff007431 */ /* 0x000fe200000001ff */
[----:B------:R-:W-:-:S03]  /*2ce0*/  MOV R2, 0xffff ;  /* 0x0000ffff00027802 */ /* 0x000fc60000000f00 */
[----:B------:R-:W-:Y:S04]  /*2cf0*/  DEPBAR.LE SB2, 0x36 ;  /* 0x0000ad800000791a */ /* 0x000fe80000000000 */
[----:B------:R-:W2:Y:S02]  /*2d00*/  UTCATOMSWS.FIND_AND_SET.ALIGN UP0, UR4, UR4 ;  /* 0x00000004000475e3 */ /* 0x000ea40008000800 */
[----:B--2---:R-:W-:Y:S01]  /*2d10*/  MOV R3, UR4 ;  /* 0x0000000400037c02 */ /* 0x004fe20008000f00 */
[----:B------:R-:W-:Y:S06]  /*2d20*/  BRA.U UP0, `(.L_x_51) ;  /* 0x0000000100187547 */ /* 0x000fec000b800000 */
.L_x_52:
[----:B------:R-:W-:Y:S05]  /*2d30*/  NANOSLEEP 0x64 ;  /* 0x000000640000795d */ /* 0x000fea0003800000 */
[----:B------:R-:W-:-:S05]  /*2d40*/  UMOV UR4, 0x10 ;  /* 0x0000001000047882 */ /* 0x000fca0000000000 */
[----:B------:R-:W-:Y:S04]  /*2d50*/  DEPBAR.LE SB2, 0x36 ;  /* 0x0000ad800000791a */ /* 0x000fe80000000000 */
[----:B------:R-:W2:Y:S02]  /*2d60*/  UTCATOMSWS.FIND_AND_SET.ALIGN UP0, UR4, UR4 ;  /* 0x00000004000475e3 */ /* 0x000ea40008000800 */
[----:B--2---:R-:W-:Y:S01]  /*2d70*/  MOV R3, UR4 ;  /* 0x0000000400037c02 */ /* 0x004fe20008000f00 */
[----:B------:R-:W-:Y:S05]  /*2d80*/  BRA.U !UP0, `(.L_x_52) ;  /* 0xfffffffd08e87547 */ /* 0x000fea000b83ffff */
.L_x_51:
[-C--:B------:R-:W-:Y:S02]  /*2d90*/  SHF.L.U32 R2, R2, R3.reuse, RZ ;  /* 0x0000000302027219 */ /* 0x080fe400000006ff */
[----:B------:R-:W-:Y:S01]  /*2da0*/  SHF.L.U32 R0, R0, R3, RZ ;  /* 0x0000000300007219 */ /* 0x000fe200000006ff */
[----:B------:R-:W-:Y:S02]  /*2db0*/  IMAD.SHL.U32 R3, R3, 0x20, RZ ;  /* 0x0000002003037824 */ /* 0x000fe400078e00ff */
[----:B------:R2:W-:Y:S04]  /*2dc0*/  ATOMS.OR RZ, [UR5+0x14], R2 ;  /* 0x00001402ffff798c */ /* 0x0005e8000b000005 */
[----:B------:R2:W-:Y:S04]  /*2dd0*/  ATOMS.OR RZ, [UR5+0x18], R0 ;  /* 0x00001800ffff798c */ /* 0x0005e8000b000005 */
[----:B------:R2:W-:Y:S01]  /*2de0*/  STS [UR15+0x120], R3 ;  /* 0x00012003ff007988 */ /* 0x0005e2000800080f */
[----:B------:R-:W-:Y:S05]  /*2df0*/  BRA `(.L_x_50) ;  /* 0x0000000000107947 */ /* 0x000fea0003800000 */
.L_x_49:
[----:B------:R-:W-:Y:S02]  /*2e00*/  MOV R0, 0xffffffff ;  /* 0xffffffff00007802 */ /* 0x000fe40000000f00 */
[----:B------:R-:W-:-:S03]  /*2e10*/  MOV R2, 0x2e40 ;  /* 0x00002e4000027802 */ /* 0x000fc60000000f00 */
[----:B------:R2:W-:Y:S04]  /*2e20*/  STS [UR15+0x120], R0 ;  /* 0x00012000ff007988 */ /* 0x0005e8000800080f */
[----:B-12--5:R-:W-:Y:S05]  /*2e30*/  CALL.REL.NOINC `($__internal_1_$__cuda_sm10x_tcgen05_guardrail_trap_phase_invalid_during_alloc) ;  /* 0x0000006400dc7944 */ /* 0x026fea0003c00000 */
.L_x_50:
[----:B------:R-:W-:Y:S05]  /*2e40*/  WARPSYNC.ALL ;  /* 0x0000000000007948 */ /* 0x000fea0003800000 */
[----:B------:R-:W3:Y:S01]  /*2e50*/  S2UR UR4, SR_CgaCtaId ;  /* 0x00000000000479c3 */ /* 0x000ee20000008800 */
[----:B------:R-:W-:Y:S01]  /*2e60*/  UMOV UR27, 0x400 ;  /* 0x00000400001b7882 */ /* 0x000fe20000000000 */
[----:B------:R-:W-:-:S06]  /*2e70*/  NOP ;  /* 0x0000000000007918 */ /* 0x000fcc0000000000 */
[----:B------:R-:W-:Y:S06]  /*2e80*/  BAR.ARV 0x6, 0xa0 ;  /* 0x0182800000007b1d */ /* 0x000fec0000002000 */
[----:B------:R-:W4:Y:S01]  /*2e90*/  LDCU UR6, c[0x0][0x38c] ;  /* 0x00007180ff0677ac */ /* 0x000f220008000800 */
[----:B------:R-:W-:Y:S01]  /*2ea0*/  IMAD.MOV.U32 R11, RZ, RZ, 0x1 ;  /* 0x00000001ff0b7424 */ /* 0x000fe200078e00ff */
[----:B------:R-:W-:Y:S01]  /*2eb0*/  CS2R R8, SRZ ;  /* 0x0000000000087805 */ /* 0x000fe2000001ff00 */
[----:B------:R-:W-:Y:S01]  /*2ec0*/  IMAD.MOV.U32 R10, RZ, RZ, RZ ;  /* 0x000000ffff0a7224 */ /* 0x000fe200078e00ff */
[----:B------:R-:W-:Y:S01]  /*2ed0*/  UMOV UR29, URZ ;  /* 0x000000ff001d7c82 */ /* 0x000fe20008000000 */
[----:B------:R-:W-:Y:S01]  /*2ee0*/  UMOV UR23, URZ ;  /* 0x000000ff00177c82 */ /* 0x000fe20008000000 */
[----:B------:R-:W-:Y:S01]  /*2ef0*/  UMOV UR38, 0x0 ;  /* 0x0000000000267882 */ /* 0x000fe20000000000 */
[----:B------:R-:W-:Y:S01]  /*2f00*/  UMOV UR39, 0x4380010 ;  /* 0x0438001000277882 */ /* 0x000fe20000000000 */
[----:B------:R-:W-:Y:S01]  /*2f10*/  UMOV UR36, 0x0 ;  /* 0x0000000000247882 */ /* 0x000fe20000000000 */
[----:B------:R-:W-:Y:S01]  /*2f20*/  UMOV UR37, 0x4380010 ;  /* 0x0438001000257882 */ /* 0x000fe20000000000 */
[----:B---3--:R-:W-:Y:S01]  /*2f30*/  ULEA UR27, UR4, UR27, 0x18 ;  /* 0x0000001b041b7291 */ /* 0x008fe2000f8ec0ff */
[----:B------:R-:W3:Y:S03]  /*2f40*/  LDCU UR4, c[0x0][0x38c] ;  /* 0x00007180ff0477ac */ /* 0x000ee60008000800 */
[----:B------:R-:W-:-:S02]  /*2f50*/  UIADD3 UR5, UPT, UPT, UR27, 0xe400, URZ ;  /* 0x0000e4001b057890 */ /* 0x000fc4000fffe0ff */
[----:B----4-:R-:W-:-:S03]  /*2f60*/  UISETP.GE.AND UP4, UPT, UR6, 0x1, UPT ;  /* 0x000000010600788c */ /* 0x010fc6000bf86270 */
[----:B--2---:R-:W2:Y:S01]  /*2f70*/  LDS R0, [UR27+0x120] ;  /* 0x0001201bff007984 */ /* 0x004ea20008000800 */
[----:B------:R-:W-:Y:S01]  /*2f80*/  USHF.R.U32.HI UR5, URZ, 0x4, UR5 ;  /* 0x00000004ff057899 */ /* 0x000fe20008011605 */
[----:B------:R-:W-:Y:S01]  /*2f90*/  UMOV UR34, 0x0 ;  /* 0x0000000000227882 */ /* 0x000fe20000000000 */
[----:B------:R-:W-:Y:S02]  /*2fa0*/  UMOV UR35, 0x4380010 ;  /* 0x0438001000237882 */ /* 0x000fe40000000000 */
[----:B------:R-:W-:Y:S01]  /*2fb0*/  ULOP3.LUT UR5, UR5, 0x3fff, URZ, 0xc0, !UPT ;  /* 0x00003fff05057892 */ /* 0x000fe2000f8ec0ff */
[----:B------:R-:W-:Y:S01]  /*2fc0*/  UMOV UR32, 0x0 ;  /* 0x0000000000207882 */ /* 0x000fe20000000000 */
[----:B------:R-:W-:Y:S02]  /*2fd0*/  UMOV UR33, 0x4380010 ;  /* 0x0438001000217882 */ /* 0x000fe40000000000 */
[----:B------:R-:W-:Y:S02]  /*2fe0*/  ULOP3.LUT UR28, UR5, 0x10000, URZ, 0xfc, !UPT ;  /* 0x00010000051c7892 */ /* 0x000fe4000f8efcff */
[----:B---3--:R-:W-:-:S04]  /*2ff0*/  UIADD3 UR4, UPT, UPT, UR4, 0x3f, URZ ;  /* 0x0000003f04047890 */ /* 0x008fc8000fffe0ff */
[----:B------:R-:W-:-:S04]  /*3000*/  USHF.R.S32.HI UR31, URZ, 0x1f, UR4 ;  /* 0x0000001fff1f7899 */ /* 0x000fc80008011404 */
[----:B------:R-:W-:Y:S02]  /*3010*/  ULEA.HI UR31, UR31, UR4, URZ, 0x6 ;  /* 0x000000041f1f7291 */ /* 0x000fe4000f8f30ff */
[----:B------:R-:W-:Y:S02]  /*3020*/  UIADD3 UR4, UPT, UPT, UR27, 0x16400, URZ ;  /* 0x000164001b047890 */ /* 0x000fe4000fffe0ff */
[----:B------:R-:W-:Y:S02]  /*3030*/  USHF.R.S32.HI UR31, URZ, 0x6, UR31 ;  /* 0x00000006ff1f7899 */ /* 0x000fe4000801141f */
[----:B------:R-:W-:Y:S02]  /*3040*/  USHF.R.U32.HI UR4, URZ, 0x4, UR4 ;  /* 0x00000004ff047899 */ /* 0x000fe40008011604 */
[----:B------:R-:W-:Y:S02]  /*3050*/  UISETP.LT.AND UP0, UPT, UR31, 0x1, UPT ;  /* 0x000000011f00788c */ /* 0x000fe4000bf01270 */
[----:B------:R-:W-:-:S02]  /*3060*/  ULOP3.LUT UR4, UR4, 0x3fff, URZ, 0xc0, !UPT ;  /* 0x00003fff04047892 */ /* 0x000fc4000f8ec0ff */
[----:B------:R-:W-:Y:S02]  /*3070*/  USEL UR40, UR31, 0x1, !UP0 ;  /* 0x000000011f287887 */ /* 0x000fe4000c000000 */
[----:B------:R-:W-:Y:S02]  /*3080*/  ULOP3.LUT UR4, UR4, 0x10000, URZ, 0xfc, !UPT ;  /* 0x0001000004047892 */ /* 0x000fe4000f8efcff */
[----:B------:R-:W-:Y:S01]  /*3090*/  UIADD3 UR40, UPT, UPT, -UR40, URZ, URZ ;  /* 0x000000ff28287290 */ /* 0x000fe2000fffe1ff */
[----:B--2---:R-:W-:-:S15]  /*30a0*/  R2UR UR41, R0 ;  /* 0x00000000002972ca */ /* 0x004fde00000e0000 */
.L_x_59:
[----:B------:R-:W-:Y:S02]  /*30b0*/  LEA R0, R10, UR27, 0x3 ;  /* 0x0000001b0a007c11 */ /* 0x000fe4000f8e18ff */
[----:B------:R-:W-:Y:S02]  /*30c0*/  SHF.L.U32 R2, R9, 0x1f, RZ ;  /* 0x0000001f09027819 */ /* 0x000fe400000006ff */
[----:B------:R-:W-:Y:S01]  /*30d0*/  PLOP3.LUT P0, PT, PT, PT, UP4, 0x80, 0x8 ;  /* 0x000000000008781c */ /* 0x000fe20003f0f048 */
[----:B------:R-:W-:Y:S01]  /*30e0*/  VIADD R3, R0, 0x80 ;  /* 0x0000008000037836 */ /* 0x000fe20000000000 */
[----:B--2---:R-:W2:Y:S02]  /*30f0*/  SYNCS.PHASECHK.TRANS64.TRYWAIT P1, [R0+URZ+0x70], R2 ;  /* 0x00007002000075a7 */ /* 0x004ea400080211ff */
[----:B--2---:R-:W-:Y:S09]  /*3100*/  @!P1 BRA `(.L_x_53) ;  /* 0x0000005c00dc9947 */ /* 0x004ff20003800000 */
.L_x_123:
[----:B------:R-:W-:Y:S01]  /*3110*/  LEA R4, R10, UR27, 0x4 ;  /* 0x0000001b0a047c11 */ /* 0x000fe2000f8e20ff */
[----:B------:R-:W-:Y:S01]  /*3120*/  @UP4 ULEA UR5, UR23, UR27, 0x3 ;  /* 0x0000001b17054291 */ /* 0x000fe2000f8e18ff */
[----:B------:R-:W-:Y:S01]  /*3130*/  PLOP3.LUT P1, PT, PT, PT, PT, 0x80, 0x8 ;  /* 0x000000000008781c */ /* 0x000fe20003f2f070 */
[----:B------:R-:W-:Y:S01]  /*3140*/  ULEA UR30, UR29, UR27, 0x3 ;  /* 0x0000001b1d1e7291 */ /* 0x000fe2000f8e18ff */
[----:B------:R-:W-:Y:S02]  /*3150*/  PRMT R3, RZ, 0x654, R3 ;  /* 0x00000654ff037816 */ /* 0x000fe40000000003 */
[----:B------:R-:W3:Y:S01]  /*3160*/  LDS.128 R4, [R4+0x100] ;  /* 0x0001000004047984 */ /* 0x000ee20000000c00 */
[----:B--2---:R-:W-:Y:S02]  /*3170*/  @P0 SHF.L.U32 R2, R8, 0x1f, RZ ;  /* 0x0000001f08020819 */ /* 0x004fe400000006ff */
[----:B------:R-:W-:Y:S01]  /*3180*/  SHF.L.U32 R0, R11, 0x1f, RZ ;  /* 0x0000001f0b007819 */ /* 0x000fe200000006ff */
[----:B------:R-:W-:Y:S01]  /*3190*/  @!PT LDS RZ, [RZ] ;  /* 0x00000000fffff984 */ /* 0x000fe20000000800 */
[----:B------:R-:W-:Y:S01]  /*31a0*/  @!PT LDS RZ, [RZ] ;  /* 0x00000000fffff984 */ /* 0x000fe20000000800 */
[----:B------:R-:W-:Y:S01]  /*31b0*/  @!PT LDS RZ, [RZ] ;  /* 0x00000000fffff984 */ /* 0x000fe20000000800 */
[----:B------:R-:W-:Y:S01]  /*31c0*/  @!PT LDS RZ, [RZ] ;  /* 0x00000000fffff984 */ /* 0x000fe20000000800 */
[----:B------:R2:W-:Y:S06]  /*31d0*/  MEMBAR.ALL.CTA ;  /* 0x0000000000007992 */ /* 0x0005ec0000008000 */
[----:B--2---:R-:W2:Y:S02]  /*31e0*/  FENCE.VIEW.ASYNC.S ;  /* 0x00000000000073c6 */ /* 0x004ea40000000000 */
[----:B--2---:R2:W-:Y:S01]  /*31f0*/  SYNCS.ARRIVE.TRANS64.RED.A1T0 RZ, [R3+URZ], RZ ;  /* 0x000000ff03ff79a7 */ /* 0x0045e200081004ff */
[----:B------:R2:W4:Y:S01]  /*3200*/  @P0 SYNCS.PHASECHK.TRANS64.TRYWAIT P1, [UR5], R2 ;  /* 0x00000002ff0005a7 */ /* 0x0005220008021105 */
[----:B------:R-:W-:-:S04]  /*3210*/  ULEA.HI UR5, UR29, UR29, URZ, 0x1 ;  /* 0x0000001d1d057291 */ /* 0x000fc8000f8f08ff */
[----:B------:R-:W-:Y:S02]  /*3220*/  ULOP3.LUT UR6, UR5, 0xffe, URZ, 0xc0, !UPT ;  /* 0x00000ffe05067892 */ /* 0x000fe4000f8ec0ff */
[----:B------:R-:W-:Y:S02]  /*3230*/  USHF.R.U32.HI UR22, URZ, 0x1, UR5 ;  /* 0x00000001ff167899 */ /* 0x000fe40008011605 */
[----:B------:R-:W-:Y:S02]  /*3240*/  UIADD3 UR5, UPT, UPT, -UR6, UR29, URZ ;  /* 0x0000001d06057290 */ /* 0x000fe4000fffe1ff */
[----:B------:R-:W-:-:S04]  /*3250*/  UIMAD UR22, UR22, 0xe0, UR41 ;  /* 0x000000e0161678a4 */ /* 0x000fc8000f8e0229 */
[----:B------:R-:W-:Y:S01]  /*3260*/  ULEA UR22, UR5, UR22, 0x14 ;  /* 0x0000001605167291 */ /* 0x000fe2000f8ea0ff */
[----:B------:R-:W1:Y:S02]  /*3270*/  SYNCS.PHASECHK.TRANS64.TRYWAIT P0, [UR30+0xb0], R0 ;  /* 0x0000b000ff0075a7 */ /* 0x000e64000800111e */
[----:B-1234-:R-:W-:Y:S09]  /*3280*/  @!P0 BRA `(.L_x_54) ;  /* 0x0000005c00908947 */ /* 0x01eff20003800000 */
.L_x_125:
[----:B------:R-:W-:Y:S01]  /*3290*/  IADD3 R10, PT, PT, R10, 0x1, RZ ;  /* 0x000000010a0a7810 */ /* 0x000fe20007ffe0ff */
[----:B------:R-:W-:Y:S06]  /*32a0*/  BRA.U !UP4, `(.L_x_55) ;  /* 0x000000010cc07547 */ /* 0x000fec000b800000 */
[----:B------:R-:W-:Y:S01]  /*32b0*/  UPLOP3.LUT UP2, UPT, UPT, UPT, UPT, 0x40, 0x4 ;  /* 0x000000000004789c */ /* 0x000fe20003f4e870 */
[----:B------:R-:W-:Y:S01]  /*32c0*/  UMOV UR25, UR40 ;  /* 0x0000002800197c82 */ /* 0x000fe20008000000 */
[----:B------:R-:W-:Y:S01]  /*32d0*/  UMOV UR24, UR31 ;  /* 0x0000001f00187c82 */ /* 0x000fe20008000000 */
[----:B------:R-:W-:-:S08]  /*32e0*/  UMOV UR5, UR23 ;  /* 0x0000001700057c82 */ /* 0x000fd00008000000 */
.L_x_58:
[----:B------:R-:W-:Y:S02]  /*32f0*/  UIADD3 UR25, UPT, UPT, UR25, 0x1, URZ ;  /* 0x0000000119197890 */ /* 0x000fe4000fffe0ff */
[----:B--2---:R-:W-:Y:S02]  /*3300*/  ULEA UR7, UR5, UR27, 0x3 ;  /* 0x0000001b05077291 */ /* 0x004fe4000f8e18ff */
[----:B------:R-:W-:Y:S01]  /*3310*/  UISETP.NE.AND UP3, UPT, UR25, URZ, UPT ;  /* 0x000000ff1900728c */ /* 0x000fe2000bf65270 */
[----:B---3--:R-:W-:Y:S10]  /*3320*/  @P1 BRA `(.L_x_56) ;  /* 0x00000000000c1947 */ /* 0x008ff40003800000 */
[----:B-1----:R-:W-:Y:S04]  /*3330*/  SHF.L.U32 R2, R8, 0x1f, RZ ;  /* 0x0000001f08027819 */ /* 0x002fe800000006ff */
[----:B------:R-:W1:Y:S02]  /*3340*/  SYNCS.PHASECHK.TRANS64.TRYWAIT P0, [UR7], R2 ;  /* 0x00000002ff0075a7 */ /* 0x000e640008001107 */
[----:B-1----:R-:W-:Y:S05]  /*3350*/  @!P0 BRA `(.L_x_57) ;  /* 0x0000005c00748947 */ /* 0x002fea0003800000 */
.L_x_56:
[----:B------:R-:W-:Y:S01]  /*3360*/  UISETP.NE.AND UP0, UPT, UR24, 0x1, UPT ;  /* 0x000000011800788c */ /* 0x000fe2000bf05270 */
[----:B------:R-:W-:Y:S01]  /*3370*/  PLOP3.LUT P1, PT, PT, PT, PT, 0x80, 0x8 ;  /* 0x000000000008781c */ /* 0x000fe20003f2f070 */
[----:B------:R-:W-:Y:S02]  /*3380*/  UIADD3 UR6, UPT, UPT, UR5, 0x1, URZ ;  /* 0x0000000105067890 */ /* 0x000fe4000fffe0ff */
[----:B------:R-:W-:Y:S02]  /*3390*/  UIADD3 UR26, UPT, UPT, UR7, 0x20, URZ ;  /* 0x00000020071a7890 */ /* 0x000fe4000fffe0ff */
[----:B------:R-:W-:Y:S01]  /*33a0*/  UISETP.NE.AND UP1, UPT, UR6, 0x4, UPT ;  /* 0x000000040600788c */ /* 0x000fe2000bf25270 */
[----:B------:R-:W-:Y:S01]  /*33b0*/  PLOP3.LUT P0, PT, PT, PT, UP0, 0x80, 0x8 ;  /* 0x000000000008781c */ /* 0x000fe20003f0f008 */
[----:B------:R-:W-:Y:S02]  /*33c0*/  UIADD3 UR24, UPT, UPT, UR24, -0x1, URZ ;  /* 0xffffffff18187890 */ /* 0x000fe4000fffe0ff */
[----:B------:R-:W-:Y:S02]  /*33d0*/  USEL UR8, URZ, 0x1, UP1 ;  /* 0x00000001ff087887 */ /* 0x000fe40008800000 */
[----:B------:R-:W-:Y:S01]  /*33e0*/  USEL UR23, UR6, URZ, UP1 ;  /* 0x000000ff06177287 */ /* 0x000fe20008800000 */
[----:B------:R-:W-:Y:S01]  /*33f0*/  UMOV UR7, 0x40004040 ;  /* 0x4000404000077882 */ /* 0x000fe20000000000 */
[----:B------:R-:W-:Y:S02]  /*3400*/  UMOV UR9, 0x40004040 ;  /* 0x4000404000097882 */ /* 0x000fe40000000000 */
[----:B------:R-:W-:Y:S01]  /*3410*/  @UP0 ULEA UR6, UR23, UR27, 0x3 ;  /* 0x0000001b17060291 */ /* 0x000fe2000f8e18ff */
[----:B------:R-:W-:Y:S01]  /*3420*/  LOP3.LUT R8, R8, UR8, RZ, 0x3c, !PT ;  /* 0x0000000808087c12 */ /* 0x000fe2000f8e3cff */
[----:B------:R-:W-:Y:S01]  /*3430*/  ULEA UR8, UR5, UR28, 0x9 ;  /* 0x0000001c05087291 */ /* 0x000fe2000f8e48ff */
[----:B------:R-:W-:Y:S02]  /*3440*/  UMOV UR21, 0x40004040 ;  /* 0x4000404000157882 */ /* 0x000fe40000000000 */
[----:B-1----:R-:W-:Y:S01]  /*3450*/  @P0 SHF.L.U32 R0, R8, 0x1f, RZ ;  /* 0x0000001f08000819 */ /* 0x002fe200000006ff */
[----:B------:R-:W-:Y:S02]  /*3460*/  UIADD3 UR18, UPT, UPT, UR8, 0x2, URZ ;  /* 0x0000000208127890 */ /* 0x000fe4000fffe0ff */
[----:B------:R-:W-:Y:S01]  /*3470*/  UIADD3 UR14, UPT, UPT, UR8, 0x4, URZ ;  /* 0x00000004080e7890 */ /* 0x000fe2000fffe0ff */
[----:B------:R2:W3:Y:S01]  /*3480*/  @P0 SYNCS.PHASECHK.TRANS64.TRYWAIT P1, [UR6], R0 ;  /* 0x00000000ff0005a7 */ /* 0x0004e20008021106 */
[----:B------:R-:W-:Y:S02]  /*3490*/  UIMAD UR6, UR5, 0x700, UR4 ;  /* 0x00000700050678a4 */ /* 0x000fe4000f8e0204 */
[----:B------:R-:W-:Y:S02]  /*34a0*/  UIADD3 UR10, UPT, UPT, UR8, 0x6, URZ ;  /* 0x00000006080a7890 */ /* 0x000fe4000fffe0ff */
[----:B------:R-:W-:Y:S02]  /*34b0*/  UIADD3 UR20, UPT, UPT, UR6, 0x2, URZ ;  /* 0x0000000206147890 */ /* 0x000fe4000fffe0ff */
[----:B------:R-:W-:Y:S02]  /*34c0*/  UIADD3 UR16, UPT, UPT, UR6, 0x4, URZ ;  /* 0x0000000406107890 */ /* 0x000fe4000fffe0ff */
[----:B------:R-:W-:Y:S01]  /*34d0*/  UIADD3 UR12, UPT, UPT, UR6, 0x6, URZ ;  /* 0x00000006060c7890 */ /* 0x000fe2000fffe0ff */
[----:B------:R2:W-:Y:S01]  /*34e0*/  UTCHMMA gdesc[UR8], gdesc[UR6], tmem[UR22], tmem[UR38], idesc[UR39], UP2 ;  /* 0x00ff2606080075ea */ /* 0x0005e20009000016 */
[----:B------:R-:W-:Y:S01]  /*34f0*/  UPLOP3.LUT UP2, UPT, UPT, UPT, UPT, 0x80, 0x8 ;  /* 0x000000000008789c */ /* 0x000fe20003f4f070 */
[----:B------:R-:W-:Y:S01]  /*3500*/  UMOV UR19, 0x40004040 ;  /* 0x4000404000137882 */ /* 0x000fe20000000000 */
[----:B------:R-:W-:Y:S01]  /*3510*/  UMOV UR17, 0x40004040 ;  /* 0x4000404000117882 */ /* 0x000fe20000000000 */
[----:B------:R2:W-:Y:S01]  /*3520*/  UTCHMMA gdesc[UR18], gdesc[UR20], tmem[UR22], tmem[UR36], idesc[UR37], UPT ;  /* 0x00ff2414120075ea */ /* 0x0005e2000b800016 */
[----:B------:R-:W-:Y:S01]  /*3530*/  UMOV UR15, 0x40004040 ;  /* 0x40004040000f7882 */ /* 0x000fe20000000000 */
[----:B------:R-:W-:Y:S01]  /*3540*/  UMOV UR13, 0x40004040 ;  /* 0x40004040000d7882 */ /* 0x000fe20000000000 */
[----:B------:R-:W-:Y:S01]  /*3550*/  UMOV UR11, 0x40004040 ;  /* 0x40004040000b7882 */ /* 0x000fe20000000000 */
[----:B------:R2:W-:Y:S01]  /*3560*/  UTCHMMA gdesc[UR14], gdesc[UR16], tmem[UR22], tmem[UR34], idesc[UR35], UPT ;  /* 0x00ff22100e0075ea */ /* 0x0005e2000b800016 */
[----:B------:R2:W-:Y:S01]  /*3570*/  UTCHMMA gdesc[UR10], gdesc[UR12], tmem[UR22], tmem[UR32], idesc[UR33], UPT ;  /* 0x00ff200c0a0075ea */ /* 0x0005e2000b800016 */
[----:B------:R2:W-:Y:S01]  /*3580*/  UTCBAR [UR26], URZ ;  /* 0x000000ff1a0073e9 */ /* 0x0005e200080000ff */
[----:B------:R-:W-:Y:S01]  /*3590*/  UMOV UR5, UR23 ;  /* 0x0000001700057c82 */ /* 0x000fe20008000000 */
[----:B------:R-:W-:Y:S05]  /*35a0*/  BRA.U UP3, `(.L_x_58) ;  /* 0xfffffffd03507547 */ /* 0x000fea000b83ffff */
.L_x_55:
[----:B------:R-:W-:Y:S01]  /*35b0*/  UIADD3 UR5, UPT, UPT, UR29, 0x1, URZ ;  /* 0x000000011d057890 */ /* 0x000fe2000fffe0ff */
[----:B------:R-:W-:Y:S01]  /*35c0*/  LOP3.LUT P0, RZ, R6, 0x1, RZ, 0xc0, !PT ;  /* 0x0000000106ff7812 */ /* 0x000fe2000780c0ff */
[----:B--2---:R-:W-:Y:S01]  /*35d0*/  UIADD3 UR6, UPT, UPT, UR30, 0x90, URZ ;  /* 0x000000901e067890 */ /* 0x004fe2000fffe0ff */
[----:B---3--:R-:W-:Y:S01]  /*35e0*/  ISETP.NE.AND P1, PT, R10, 0x2, PT ;  /* 0x000000020a00780c */ /* 0x008fe20003f25270 */
[----:B------:R-:W-:-:S03]  /*35f0*/  UISETP.NE.AND UP0, UPT, UR5, 0x4, UPT ;  /* 0x000000040500788c */ /* 0x000fc6000bf05270 */
[----:B-1----:R-:W-:Y:S01]  /*3600*/  SEL R0, RZ, 0x1, P1 ;  /* 0x00000001ff007807 */ /* 0x002fe20000800000 */
[----:B------:R-:W-:Y:S01]  /*3610*/  USEL UR7, URZ, 0x1, UP0 ;  /* 0x00000001ff077887 */ /* 0x000fe20008000000 */
[----:B------:R-:W-:Y:S01]  /*3620*/  SEL R10, R10, RZ, P1 ;  /* 0x000000ff0a0a7207 */ /* 0x000fe20000800000 */
[----:B------:R-:W-:Y:S01]  /*3630*/  USEL UR29, UR5, URZ, UP0 ;  /* 0x000000ff051d7287 */ /* 0x000fe20008000000 */
[----:B------:R2:W-:Y:S01]  /*3640*/  UTCBAR [UR6], URZ ;  /* 0x000000ff060073e9 */ /* 0x0005e200080000ff */
[----:B------:R-:W-:Y:S02]  /*3650*/  LOP3.LUT R9, R9, R0, RZ, 0x3c, !PT ;  /* 0x0000000009097212 */ /* 0x000fe400078e3cff */
[----:B------:R-:W-:Y:S01]  /*3660*/  LOP3.LUT R11, R11, UR7, RZ, 0x3c, !PT ;  /* 0x000000070b0b7c12 */ /* 0x000fe2000f8e3cff */
[----:B------:R-:W-:Y:S07]  /*3670*/  @P0 BRA `(.L_x_59) ;  /* 0xfffffff8008c0947 */ /* 0x000fee000383ffff */
[----:B------:R-:W1:Y:S01]  /*3680*/  S2UR UR8, SR_CgaCtaId ;  /* 0x00000000000879c3 */ /* 0x000e620000008800 */
[----:B------:R-:W-:Y:S01]  /*3690*/  ELECT P0, URZ, PT ;  /* 0x0000000000ff782f */ /* 0x000fe20003800000 */
[----:B------:R-:W-:Y:S01]  /*36a0*/  IMAD.MOV.U32 R0, RZ, RZ, 0x1 ;  /* 0x00000001ff007424 */ /* 0x000fe200078e00ff */
[----:B------:R-:W-:Y:S01]  /*36b0*/  UIADD3 UR27, UPT, UPT, UR27, 0xb0, URZ ;  /* 0x000000b01b1b7890 */ /* 0x000fe2000fffe0ff */
[----:B------:R-:W-:Y:S01]  /*36c0*/  SHF.L.U32 R2, R11, 0x1f, RZ ;  /* 0x0000001f0b027819 */ /* 0x000fe200000006ff */
[----:B------:R-:W-:-:S03]  /*36d0*/  UMOV UR4, 0x40 ;  /* 0x0000004000047882 */ /* 0x000fc60000000000 */
[----:B------:R-:W-:Y:S01]  /*36e0*/  UVIRTCOUNT.DEALLOC.SMPOOL 0x80 ;  /* 0x000000800000784c */ /* 0x000fe20000000000 */
[----:B-1----:R-:W-:Y:S02]  /*36f0*/  ULEA UR8, UR8, UR4, 0x18 ;  /* 0x0000000408087291 */ /* 0x002fe4000f8ec0ff */
[----:B------:R-:W-:-:S07]  /*3700*/  ULEA UR4, UR29, UR27, 0x3 ;  /* 0x0000001b1d047291 */ /* 0x000fce000f8e18ff */
[----:B------:R1:W-:Y:S02]  /*3710*/  @P0 STS.U8 [UR8+0x1c], R0 ;  /* 0x00001c00ff000988 */ /* 0x0003e40008000008 */
[----:B------:R-:W3:Y:S02]  /*3720*/  SYNCS.PHASECHK.TRANS64.TRYWAIT P0, [UR4], R2 ;  /* 0x00000002ff0075a7 */ /* 0x000ee40008001104 */
[----:B-1-3--:R-:W-:Y:S05]  /*3730*/  @!P0 BRA `(.L_x_60) ;  /* 0x0000005800948947 */ /* 0x00afea0003800000 */
.L_x_128:
[----:B------:R-:W-:-:S04]  /*3740*/  UIADD3 UR4, UPT, UPT, UR29, 0x1, URZ ;  /* 0x000000011d047890 */ /* 0x000fc8000fffe0ff */
[----:B------:R-:W-:-:S04]  /*3750*/  UISETP.NE.AND UP0, UPT, UR4, 0x4, UPT ;  /* 0x000000040400788c */ /* 0x000fc8000bf05270 */
[----:B--2---:R-:W-:Y:S02]  /*3760*/  USEL UR6, URZ, 0x1, UP0 ;  /* 0x00000001ff067887 */ /* 0x004fe40008000000 */
[----:B------:R-:W-:-:S04]  /*3770*/  USEL UR4, UR4, URZ, UP0 ;  /* 0x000000ff04047287 */ /* 0x000fc80008000000 */
[----:B------:R-:W-:Y:S01]  /*3780*/  ULEA UR5, UR4, UR27, 0x3 ;  /* 0x0000001b04057291 */ /* 0x000fe2000f8e18ff */
[----:B-1----:R-:W-:-:S04]  /*3790*/  LOP3.LUT R2, R11, UR6, RZ, 0x3c, !PT ;  /* 0x000000060b027c12 */ /* 0x002fc8000f8e3cff */
[----:B------:R-:W-:-:S04]  /*37a0*/  SHF.L.U32 R3, R2, 0x1f, RZ ;  /* 0x0000001f02037819 */ /* 0x000fc800000006ff */
[----:B------:R-:W1:Y:S02]  /*37b0*/  SYNCS.PHASECHK.TRANS64.TRYWAIT P0, [UR5], R3 ;  /* 0x00000003ff0075a7 */ /* 0x000e640008001105 */
[----:B-1----:R-:W-:Y:S05]  /*37c0*/  @!P0 BRA `(.L_x_61) ;  /* 0x0000005800888947 */ /* 0x002fea0003800000 */
.L_x_130:
        /* <DEDUP_REMOVED lines=9> */
.L_x_132:
[----:B------:R-:W-:-:S04]  /*3860*/  UIADD3 UR4, UPT, UPT, UR4, 0x1, URZ ;  /* 0x0000000104047890 */ /* 0x000fc8000fffe0ff */
[----:B------:R-:W-:-:S04]  /*3870*/  UISETP.NE.AND UP0, UPT, UR4, 0x4, UPT ;  /* 0x000000040400788c */ /* 0x000fc8000bf05270 */
[----:B------:R-:W-:Y:S02]  /*3880*/  USEL UR5, URZ, 0x1, UP0 ;  /* 0x00000001ff057887 */ /* 0x000fe40008000000 */
[----:B------:R-:W-:-:S04]  /*3890*/  USEL UR4, UR4, URZ, UP0 ;  /* 0x000000ff04047287 */ /* 0x000fc80008000000 */
[----:B------:R-:W-:Y:S01]  /*38a0*/  ULEA UR4, UR4, UR27, 0x3 ;  /* 0x0000001b04047291 */ /* 0x000fe2000f8e18ff */
[----:B------:R-:W-:-:S04]  /*38b0*/  LOP3.LUT R2, R2, UR5, RZ, 0x3c, !PT ;  /* 0x0000000502027c12 */ /* 0x000fc8000f8e3cff */
[----:B------:R-:W-:-:S04]  /*38c0*/  SHF.L.U32 R2, R2, 0x1f, RZ ;  /* 0x0000001f02027819 */ /* 0x000fc800000006ff */
[----:B------:R-:W2:Y:S02]  /*38d0*/  SYNCS.PHASECHK.TRANS64.TRYWAIT P0, [UR4], R2 ;  /* 0x00000002ff0075a7 */ /* 0x000ea40008001104 */
[----:B--2---:R-:W-:Y:S05]  /*38e0*/  @!P0 BRA `(.L_x_63) ;  /* 0x0000005800708947 */ /* 0x004fea0003800000 */
.L_x_134:
[----:B------:R-:W-:Y:S01]  /*38f0*/  NOP ;  /* 0x0000000000007918 */ /* 0x000fe20000000000 */
[----:B-1----:R-:W1:Y:S01]  /*3900*/  LDS R0, [UR8+0x14] ;  /* 0x00001408ff007984 */ /* 0x002e620008000800 */
[----:B------:R-:W-:Y:S01]  /*3910*/  ULOP3.LUT UR4, UR41, 0xffff, URZ, 0xc0, !UPT ;  /* 0x0000ffff29047892 */ /* 0x000fe2000f8ec0ff */
[----:B------:R-:W-:Y:S01]  /*3920*/  UMOV UR5, 0xffff ;  /* 0x0000ffff00057882 */ /* 0x000fe20000000000 */
[----:B------:R-:W-:Y:S02]  /*3930*/  UMOV UR6, 0x1 ;  /* 0x0000000100067882 */ /* 0x000fe40000000000 */
[----:B------:R-:W-:-:S04]  /*3940*/  USHF.R.U32.HI UR4, URZ, 0x5, UR4 ;  /* 0x00000005ff047899 */ /* 0x000fc80008011604 */
[----:B------:R-:W-:Y:S02]  /*3950*/  USHF.L.U32 UR5, UR5, UR4, URZ ;  /* 0x0000000405057299 */ /* 0x000fe400080006ff */
[----:B------:R-:W-:-:S04]  /*3960*/  USHF.L.U32 UR4, UR6, UR4, URZ ;  /* 0x0000000406047299 */ /* 0x000fc800080006ff */
[----:B-1----:R-:W-:-:S04]  /*3970*/  LOP3.LUT R0, R0, UR5, RZ, 0xc0, !PT ;  /* 0x0000000500007c12 */ /* 0x002fc8000f8ec0ff */
[----:B------:R-:W-:-:S13]  /*3980*/  ISETP.NE.AND P0, PT, R0, UR5, PT ;  /* 0x0000000500007c0c */ /* 0x000fda000bf05270 */
[----:B------:R-:W-:Y:S05]  /*3990*/  @P0 BRA `(.L_x_64) ;  /* 0x0000000000580947 */ /* 0x000fea0003800000 */
[----:B------:R-:W1:Y:S02]  /*39a0*/  LDS R0, [UR8+0x18] ;  /* 0x00001808ff007984 */ /* 0x000e640008000800 */
[----:B-1----:R-:W-:-:S04]  /*39b0*/  LOP3.LUT R0, R0, UR4, RZ, 0xc0, !PT ;  /* 0x0000000400007c12 */ /* 0x002fc8000f8ec0ff */
[----:B------:R-:W-:-:S13]  /*39c0*/  ISETP.NE.AND P0, PT, R0, UR4, PT ;  /* 0x0000000400007c0c */ /* 0x000fda000bf05270 */
[----:B------:R-:W-:Y:S05]  /*39d0*/  @P0 BRA `(.L_x_65) ;  /* 0x00000000003c0947 */ /* 0x000fea0003800000 */
[----:B------:R-:W1:Y:S01]  /*39e0*/  S2R R2, SR_LANEID ;  /* 0x0000000000027919 */ /* 0x000e620000000000 */
[----:B------:R-:W-:-:S06]  /*39f0*/  ULOP3.LUT UR5, URZ, UR5, URZ, 0x33, !UPT ;  /* 0x00000005ff057292 */ /* 0x000fcc000f8e33ff */
[----:B------:R-:W-:-:S04]  /*3a00*/  IMAD.U32 R0, RZ, RZ, UR5 ;  /* 0x00000005ff007e24 */ /* 0x000fc8000f8e00ff */
[----:B------:R2:W3:Y:S02]  /*3a10*/  REDUX UR7, R0 ;  /* 0x00000000000773c4 */ /* 0x0004e40000000000 */
[----:B------:R4:W-:Y:S01]  /*3a20*/  UTCATOMSWS.AND URZ, UR5 ;  /* 0x0000000500ff79e3 */ /* 0x0009e20008000000 */
[----:B--2---:R-:W-:Y:S01]  /*3a30*/  LOP3.LUT R0, RZ, UR4, RZ, 0x33, !PT ;  /* 0x00000004ff007c12 */ /* 0x004fe2000f8e33ff */
[----:B------:R-:W-:Y:S02]  /*3a40*/  VOTEU.ANY UR4, UPT, PT ;  /* 0x0000000000047886 */ /* 0x000fe400038e0100 */
[----:B------:R-:W-:Y:S02]  /*3a50*/  UFLO.U32 UR4, UR4 ;  /* 0x00000004000472bd */ /* 0x000fe400080e0000 */
[----:B------:R-:W2:Y:S04]  /*3a60*/  REDUX UR6, R0 ;  /* 0x00000000000673c4 */ /* 0x000ea80000000000 */
[----:B-1----:R-:W-:-:S02]  /*3a70*/  ISETP.EQ.U32.AND P0, PT, R2, UR4, PT ;  /* 0x0000000402007c0c */ /* 0x002fc4000bf02070 */
[----:B---3--:R-:W-:-:S11]  /*3a80*/  MOV R2, UR7 ;  /* 0x0000000700027c02 */ /* 0x008fd60008000f00 */
[----:B------:R4:W-:Y:S01]  /*3a90*/  @P0 ATOMS.AND RZ, [UR8+0x14], R2 ;  /* 0x00001402ffff098c */ /* 0x0009e2000a800008 */
[----:B--2---:R-:W-:-:S05]  /*3aa0*/  IMAD.U32 R0, RZ, RZ, UR6 ;  /* 0x00000006ff007e24 */ /* 0x004fca000f8e00ff */
[----:B------:R4:W-:Y:S01]  /*3ab0*/  @P0 ATOMS.AND RZ, [UR8+0x18], R0 ;  /* 0x00001800ffff098c */ /* 0x0009e2000a800008 */
[----:B------:R-:W-:Y:S05]  /*3ac0*/  BRA `(.L_x_66) ;  /* 0x0000000000147947 */ /* 0x000fea0003800000 */
.L_x_65:
[----:B------:R-:W-:Y:S02]  /*3ad0*/  MOV R2, 0x3af0 ;  /* 0x00003af000027802 */ /* 0x000fe40000000f00 */
[----:B-----5:R-:W-:Y:S05]  /*3ae0*/  CALL.REL.NOINC `($__internal_0_$__cuda_sm10x_tcgen05_guardrail_trap_col_being_dealloced_not_returned_by_alloc) ;  /* 0x0000005800a47944 */ /* 0x020fea0003c00000 */
[----:B------:R-:W-:Y:S05]  /*3af0*/  BRA `(.L_x_66) ;  /* 0x0000000000087947 */ /* 0x000fea0003800000 */
.L_x_64:
[----:B------:R-:W-:Y:S02]  /*3b00*/  MOV R2, 0x3b20 ;  /* 0x00003b2000027802 */ /* 0x000fe40000000f00 */
[----:B-----5:R-:W-:Y:S05]  /*3b10*/  CALL.REL.NOINC `($__internal_2_$__cuda_sm10x_tcgen05_guardrail_trap_unallocated_columns_being_dealloced) ;  /* 0x0000005800b07944 */ /* 0x020fea0003c00000 */
.L_x_66:
[----:B------:R-:W-:Y:S01]  /*3b20*/  NOP ;  /* 0x0000000000007918 */ /* 0x000fe20000000000 */
[----:B----4-:R-:W-:Y:S05]  /*3b30*/  EXIT ;  /* 0x000000000000794d */ /* 0x010fea0003800000 */
.L_x_48:
[----:B------:R-:W-:-:S09]  /*3b40*/  UISETP.NE.OR UP0, UPT, UR18, 0x3, !UP3 ;  /* 0x000000031200788c */ /* 0x000fd2000df05670 */
[----:B------:R-:W-:Y:S05]  /*3b50*/  BRA.U UP0, `(.L_x_67) ;  /* 0x0000000d00d87547 */ /* 0x000fea000b800000 */
[----:B------:R-:W2:Y:S01]  /*3b60*/  LDCU.64 UR4, c[0x0][0x888] ;  /* 0x00011100ff0477ac */ /* 0x000ea20008000a00 */
[----:B------:R-:W-:Y:S02]  /*3b70*/  HFMA2 R9, -RZ, RZ, 0, 0 ;  /* 0x00000000ff097431 */ /* 0x000fe400000001ff */
[----:B------:R-:W-:Y:S01]  /*3b80*/  IMAD.MOV.U32 R11, RZ, RZ, 0x1 ;  /* 0x00000001ff0b7424 */ /* 0x000fe200078e00ff */
[----:B------:R-:W-:Y:S01]  /*3b90*/  MOV R8, 0x7000 ;  /* 0x0000700000087802 */ /* 0x000fe20000000f00 */
[----:B------:R-:W3:Y:S01]  /*3ba0*/  LDCU UR44, c[0x0][0x370] ;  /* 0x00006e00ff2c77ac */ /* 0x000ee20008000800 */
[----:B------:R-:W-:Y:S01]  /*3bb0*/  IMAD.MOV.U32 R10, RZ, RZ, RZ ;  /* 0x000000ffff0a7224 */ /* 0x000fe200078e00ff */
[----:B------:R-:W3:Y:S01]  /*3bc0*/  LDCU.128 UR48, c[0x0][0xb10] ;  /* 0x00016200ff3077ac */ /* 0x000ee20008000c00 */
[----:B------:R-:W4:Y:S01]  /*3bd0*/  LDCU UR37, c[0x0][0x374] ;  /* 0x00006e80ff2577ac */ /* 0x000f220008000800 */
[----:B------:R-:W1:Y:S01]  /*3be0*/  LDCU.64 UR42, c[0x0][0x890] ;  /* 0x00011200ff2a77ac */ /* 0x000e620008000a00 */
[----:B------:R-:W1:Y:S01]  /*3bf0*/  LDCU UR29, c[0x0][0xb0c] ;  /* 0x00016180ff1d77ac */ /* 0x000e620008000800 */
[----:B--2---:R-:W-:Y:S01]  /*3c00*/  UISETP.NE.U32.AND UP0, UPT, UR4, URZ, UPT ;  /* 0x000000ff0400728c */ /* 0x004fe2000bf05070 */
[----:B------:R-:W2:Y:S01]  /*3c10*/  LDCU UR56, c[0x0][0xb20] ;  /* 0x00016400ff3877ac */ /* 0x000ea20008000800 */
[----:B------:R-:W2:Y:S01]  /*3c20*/  LDCU UR4, c[0x0][0xb30] ;  /* 0x00016600ff0477ac */ /* 0x000ea20008000800 */
[----:B---3--:R-:W-:-:S02]  /*3c30*/  UIMAD.WIDE.U32 UR8, UR44, UR48, URZ ;  /* 0x000000302c0872a5 */ /* 0x008fc4000f8e00ff */
[----:B----4-:R-:W-:Y:S02]  /*3c40*/  UIMAD.WIDE.U32 UR10, UR37, UR51, URZ ;  /* 0x00000033250a72a5 */ /* 0x010fe4000f8e00ff */
[----:B-1----:R-:W-:Y:S02]  /*3c50*/  UISETP.NE.U32.AND UP6, UPT, UR42, URZ, UPT ;  /* 0x000000ff2a00728c */ /* 0x002fe4000bfc5070 */
[----:B------:R-:W-:Y:S01]  /*3c60*/  UISETP.NE.AND.EX UP5, UPT, UR5, URZ, UPT, UP0 ;  /* 0x000000ff0500728c */ /* 0x000fe2000bfa5300 */
[----:B------:R-:W-:Y:S01]  /*3c70*/  UMOV UR6, 0x400 ;  /* 0x0000040000067882 */ /* 0x000fe20000000000 */
[----:B------:R-:W-:Y:S01]  /*3c80*/  UISETP.NE.AND UP0, UPT, UR21, 0x1, UPT ;  /* 0x000000011500788c */ /* 0x000fe2000bf05270 */
[----:B------:R-:W-:Y:S01]  /*3c90*/  UMOV UR8, UR9 ;  /* 0x0000000900087c82 */ /* 0x000fe20008000000 */
[----:B------:R-:W-:Y:S01]  /*3ca0*/  UMOV UR45, UR11 ;  /* 0x0000000b002d7c82 */ /* 0x000fe20008000000 */
[----:B------:R-:W-:Y:S01]  /*3cb0*/  UISETP.NE.AND UP0, UPT, UR29, 0x1, UPT ;  /* 0x000000011d00788c */ /* 0x000fe2000bf05270 */
[----:B------:R-:W1:Y:S01]  /*3cc0*/  LDCU.64 UR54, c[0x0][0x348] ;  /* 0x00006900ff3677ac */ /* 0x000e620008000a00 */
[----:B------:R-:W-:Y:S01]  /*3cd0*/  UMOV UR30, URZ ;  /* 0x000000ff001e7c82 */ /* 0x000fe20008000000 */
[----:B------:R-:W-:-:S02]  /*3ce0*/  UPLOP3.LUT UP1, UPT, UPT, UPT, UPT, 0x40, 0x4 ;  /* 0x000000000004789c */ /* 0x000fc40003f2e870 */
[----:B------:R-:W-:Y:S01]  /*3cf0*/  UISETP.GE.AND UP3, UPT, UR21, 0x1, UPT ;  /* 0x000000011500788c */ /* 0x000fe2000bf66270 */
[----:B------:R-:W3:Y:S01]  /*3d00*/  LDCU.64 UR22, c[0x0][0xb28] ;  /* 0x00016500ff1677ac */ /* 0x000ee20008000a00 */
[----:B------:R-:W-:Y:S02]  /*3d10*/  ULEA UR6, UR15, UR6, 0x18 ;  /* 0x000000060f067291 */ /* 0x000fe4000f8ec0ff */
[----:B------:R-:W-:Y:S02]  /*3d20*/  UISETP.NE.AND.EX UP6, UPT, UR43, URZ, UPT, UP6 ;  /* 0x000000ff2b00728c */ /* 0x000fe4000bfc5360 */
[----:B------:R-:W-:Y:S02]  /*3d30*/  USHF.R.U32.HI UR52, URZ, UR49, UR8 ;  /* 0x00000031ff347299 */ /* 0x000fe40008011608 */
[----:B--2---:R-:W-:Y:S02]  /*3d40*/  USHF.R.U32.HI UR45, URZ, UR56, UR45 ;  /* 0x00000038ff2d7299 */ /* 0x004fe4000801162d */
[----:B------:R-:W-:-:S02]  /*3d50*/  UISETP.NE.AND UP0, UPT, UR50, 0x1, UPT ;  /* 0x000000013200788c */ /* 0x000fc4000bf05270 */
[----:B------:R-:W-:-:S11]  /*3d60*/  UISETP.NE.AND UP4, UPT, UR4, 0x1, UPT ;  /* 0x000000010400788c */ /* 0x000fd6000bf85270 */
.L_x_75:
[C---:B------:R-:W-:Y:S02]  /*3d70*/  LEA R3, R10.reuse, UR6, 0x3 ;  /* 0x000000060a037c11 */ /* 0x040fe4000f8e18ff */
[----:B------:R-:W-:Y:S02]  /*3d80*/  SHF.L.U32 R0, R9, 0x1f, RZ ;  /* 0x0000001f09007819 */ /* 0x000fe400000006ff */
[----:B------:R-:W-:Y:S02]  /*3d90*/  LEA R4, R10, UR6, 0x4 ;  /* 0x000000060a047c11 */ /* 0x000fe4000f8e20ff */
[----:B--2---:R-:W2:Y:S02]  /*3da0*/  SYNCS.PHASECHK.TRANS64.TRYWAIT P0, [R3+URZ+0x70], R0 ;  /* 0x00007000030075a7 */ /* 0x004ea400080011ff */
[----:B--2---:R-:W-:Y:S05]  /*3db0*/  @!P0 BRA `(.L_x_68) ;  /* 0x0000005400548947 */ /* 0x004fea0003800000 */
.L_x_135:
[----:B------:R-:W4:Y:S01]  /*3dc0*/  LDS.128 R4, [R4+0x100] ;  /* 0x0001000004047984 */ /* 0x000f220000000c00 */
[----:B------:R-:W-:Y:S01]  /*3dd0*/  UISETP.GE.AND UP0, UPT, UR21, 0x1, UPT ;  /* 0x000000011500788c */ /* 0x000fe2000bf06270 */
[----:B------:R-:W-:Y:S01]  /*3de0*/  @!PT LDS RZ, [RZ] ;  /* 0x00000000fffff984 */ /* 0x000fe20000000800 */
[----:B------:R-:W-:Y:S01]  /*3df0*/  @!PT LDS RZ, [RZ] ;  /* 0x00000000fffff984 */ /* 0x000fe20000000800 */
[----:B------:R-:W-:Y:S01]  /*3e00*/  @!PT LDS RZ, [RZ] ;  /* 0x00000000fffff984 */ /* 0x000fe20000000800 */
[----:B------:R-:W-:Y:S01]  /*3e10*/  @!PT LDS RZ, [RZ] ;  /* 0x00000000fffff984 */ /* 0x000fe20000000800 */
[----:B------:R1:W-:Y:S06]  /*3e20*/  MEMBAR.ALL.CTA ;  /* 0x0000000000007992 */ /* 0x0003ec0000008000 */
[----:B-1----:R-:W1:Y:S01]  /*3e30*/  FENCE.VIEW.ASYNC.S ;  /* 0x00000000000073c6 */ /* 0x002e620000000000 */
[----:B----4-:R-:W-:Y:S11]  /*3e40*/  LOP3.LUT P0, RZ, R6, 0x1, RZ, 0xc0, !PT ;  /* 0x0000000106ff7812 */ /* 0x010ff6000780c0ff */
[----:B------:R-:W-:Y:S02]  /*3e50*/  @!UPT UIADD3 URZ, UPT, UPT, URZ, URZ, URZ ;  /* 0x000000fffffff290 */ /* 0x000fe4000fffe0ff */
[----:B-1----:R-:W-:Y:S01]  /*3e60*/  VOTEU.ANY UP3, P0 ;  /* 0x0000000000ff7886 */ /* 0x002fe20000060100 */
[----:B------:R-:W-:Y:S11]  /*3e70*/  PLOP3.LUT P0, PT, PT, PT, UP3, 0x80, 0x8 ;  /* 0x000000000008781c */ /* 0x000ff60003f0f038 */
[----:B------:R-:W-:Y:S02]  /*3e80*/  @!UPT UIADD3 URZ, UPT, UPT, URZ, URZ, URZ ;  /* 0x000000fffffff290 */ /* 0x000fe4000fffe0ff */
[----:B--2---:R-:W-:Y:S02]  /*3e90*/  @P0 SHF.R.U32.HI R0, RZ, 0x10, R5 ;  /* 0x00000010ff000819 */ /* 0x004fe40000011605 */
[----:B------:R-:W-:Y:S02]  /*3ea0*/  @P0 MOV R2, R4 ;  /* 0x0000000400020202 */ /* 0x000fe40000000f00 */
[----:B------:R-:W-:Y:S01]  /*3eb0*/  @P0 R2UR UR4, R0 ;  /* 0x00000000000402ca */ /* 0x000fe200000e0000 */
[----:B------:R-:W-:Y:S01]  /*3ec0*/  VIADD R0, R3, 0x80 ;  /* 0x0000008003007836 */ /* 0x000fe20000000000 */
[----:B------:R-:W-:Y:S02]  /*3ed0*/  @P0 LOP3.LUT R4, R5, 0xffff, RZ, 0xc0, !PT ;  /* 0x0000ffff05040812 */ /* 0x000fe400078ec0ff */
[----:B------:R-:W-:Y:S02]  /*3ee0*/  @P0 R2UR UR7, R2 ;  /* 0x00000000020702ca */ /* 0x000fe400000e0000 */
[----:B------:R-:W-:Y:S02]  /*3ef0*/  PRMT R0, RZ, 0x654, R0 ;  /* 0x00000654ff007816 */ /* 0x000fe40000000000 */
[----:B------:R-:W-:Y:S02]  /*3f00*/  @P0 R2UR UR5, R4 ;  /* 0x00000000040502ca */ /* 0x000fe400000e0000 */
[----:B------:R1:W-:Y:S03]  /*3f10*/  SYNCS.ARRIVE.TRANS64.RED.A1T0 RZ, [R0+URZ], RZ ;  /* 0x000000ff00ff79a7 */ /* 0x0003e600081004ff */
[----:B------:R-:W-:Y:S04]  /*3f20*/  @UP3 UMOV UR31, UR4 ;  /* 0x00000004001f3c82 */ /* 0x000fe80008000000 */
[----:B------:R-:W-:Y:S04]  /*3f30*/  @UP3 UMOV UR14, UR7 ;  /* 0x00000007000e3c82 */ /* 0x000fe80008000000 */
[----:B------:R-:W-:Y:S01]  /*3f40*/  @UP3 UMOV UR13, UR5 ;  /* 0x00000005000d3c82 */ /* 0x000fe20008000000 */
[----:B------:R-:W-:Y:S05]  /*3f50*/  BRA.U !UP0, `(.L_x_69) ;  /* 0x0000000108c07547 */ /* 0x000fea000b800000 */
[----:B------:R-:W-:Y:S02]  /*3f60*/  UIMAD.WIDE.U32 UR10, UR13, UR51, URZ ;  /* 0x000000330d0a72a5 */ /* 0x000fe4000f8e00ff */
[----:B------:R-:W-:Y:S02]  /*3f70*/  UP2UR UR12, UPR, URZ, 0x4 ;  /* 0x00000004ff0c7883 */ /* 0x000fe40008000000 */
[----:B------:R-:W-:Y:S02]  /*3f80*/  UISETP.NE.AND UP2, UPT, UR50, 0x1, UPT ;  /* 0x000000013200788c */ /* 0x000fe4000bf45270 */
[----:B------:R-:W-:Y:S02]  /*3f90*/  UIMAD.WIDE.U32 UR16, UR14, UR48, URZ ;  /* 0x000000300e1072a5 */ /* 0x000fe4000f8e00ff */
[----:B------:R-:W-:Y:S02]  /*3fa0*/  USEL UR4, UR37, UR45, !UP2 ;  /* 0x0000002d25047287 */ /* 0x000fe4000d000000 */
[----:B------:R-:W-:Y:S02]  /*3fb0*/  UISETP.NE.AND UP0, UPT, UR29, 0x1, UPT ;  /* 0x000000011d00788c */ /* 0x000fe4000bf05270 */
[----:B------:R-:W-:Y:S02]  /*3fc0*/  UP2UR UR20, UPR, URZ, 0x2 ;  /* 0x00000002ff147883 */ /* 0x000fe40008000000 */
[----:B------:R-:W-:Y:S02]  /*3fd0*/  UISETP.NE.AND UP1, UPT, UR21, 0x1, UPT ;  /* 0x000000011500788c */ /* 0x000fe4000bf25270 */
[----:B---3--:R-:W-:Y:S02]  /*3fe0*/  UIMAD.WIDE.U32 UR18, UR4, UR22, URZ ;  /* 0x00000016041272a5 */ /* 0x008fe4000f8e00ff */
[----:B------:R-:W-:Y:S01]  /*3ff0*/  USEL UR8, UR44, UR52, !UP0 ;  /* 0x000000342c087287 */ /* 0x000fe2000c000000 */
[----:B------:R-:W-:Y:S02]  /*4000*/  UMOV UR5, UR11 ;  /* 0x0000000b00057c82 */ /* 0x000fe40008000000 */
[----:B------:R-:W-:Y:S02]  /*4010*/  USHF.R.U32.HI UR7, URZ, UR56, UR5 ;  /* 0x00000038ff077299 */ /* 0x000fe40008011605 */
[----:B------:R-:W-:Y:S02]  /*4020*/  UIMAD.WIDE.U32 UR24, UR8, UR22, URZ ;  /* 0x00000016081872a5 */ /* 0x000fe4000f8e00ff */
[----:B------:R-:W-:Y:S02]  /*4030*/  USEL UR7, UR13, UR7, !UP2 ;  /* 0x000000070d077287 */ /* 0x000fe4000d000000 */
[----:B------:R-:W-:Y:S02]  /*4040*/  UISETP.NE.AND UP2, UPT, UR12, URZ, UPT ;  /* 0x000000ff0c00728c */ /* 0x000fe4000bf45270 */
[----:B------:R-:W-:Y:S01]  /*4050*/  UIMAD.WIDE.U32 UR10, UR7, UR22, URZ ;  /* 0x00000016070a72a5 */ /* 0x000fe2000f8e00ff */
[----:B------:R-:W-:Y:S02]  /*4060*/  UMOV UR5, UR17 ;  /* 0x0000001100057c82 */ /* 0x000fe40008000000 */
[----:B------:R-:W-:Y:S03]  /*4070*/  USHF.R.U32.HI UR9, URZ, UR49, UR5 ;  /* 0x00000031ff097299 */ /* 0x000fe60008011605 */
[----:B------:R-:W-:Y:S02]  /*4080*/  UMOV UR5, UR19 ;  /* 0x0000001300057c82 */ /* 0x000fe40008000000 */
[----:B------:R-:W-:Y:S03]  /*4090*/  @UP1 USHF.R.U32.HI UR4, URZ, UR23, UR5 ;  /* 0x00000017ff041299 */ /* 0x000fe60008011605 */
[----:B------:R-:W-:Y:S01]  /*40a0*/  UMOV UR5, UR25 ;  /* 0x0000001900057c82 */ /* 0x000fe20008000000 */
[----:B------:R-:W-:Y:S02]  /*40b0*/  UIMAD UR4, UR21, UR4, URZ ;  /* 0x00000004150472a4 */ /* 0x000fe4000f8e02ff */
[----:B------:R-:W-:Y:S02]  /*40c0*/  @UP1 USHF.R.U32.HI UR8, URZ, UR23, UR5 ;  /* 0x00000017ff081299 */ /* 0x000fe40008011605 */
[----:B------:R-:W-:Y:S02]  /*40d0*/  USEL UR5, UR14, UR9, !UP0 ;  /* 0x000000090e057287 */ /* 0x000fe4000c000000 */
[----:B------:R-:W-:Y:S02]  /*40e0*/  UIMAD UR9, UR21, UR8, URZ ;  /* 0x00000008150972a4 */ /* 0x000fe4000f8e02ff */
[----:B------:R-:W-:Y:S03]  /*40f0*/  UISETP.GE.AND UP0, UPT, UR7, UR4, UPT ;  /* 0x000000040700728c */ /* 0x000fe6000bf06270 */
[----:B------:R-:W-:Y:S01]  /*4100*/  UMOV UR4, UR11 ;  /* 0x0000000b00047c82 */ /* 0x000fe20008000000 */
[----:B------:R-:W-:Y:S02]  /*4110*/  UISETP.GE.OR UP0, UPT, UR5, UR9, UP0 ;  /* 0x000000090500728c */ /* 0x000fe40008706670 */
[----:B------:R-:W-:Y:S02]  /*4120*/  USHF.R.U32.HI UR4, URZ, UR23, UR4 ;  /* 0x00000017ff047299 */ /* 0x000fe40008011604 */
[----:B------:R-:W-:Y:S02]  /*4130*/  UIMAD.WIDE.U32 UR10, UR5, UR22, URZ ;  /* 0x00000016050a72a5 */ /* 0x000fe4000f8e00ff */
[----:B------:R-:W-:Y:S04]  /*4140*/  USEL UR12, UR7, UR4, !UP1 ;  /* 0x00000004070c7287 */ /* 0x000fe8000c800000 */
[----:B------:R-:W-:Y:S01]  /*4150*/  UIADD3 UR9, UPT, UPT, -UR12, URZ, URZ ;  /* 0x000000ff0c097290 */ /* 0x000fe2000fffe1ff */
[----:B------:R-:W-:Y:S02]  /*4160*/  @!UP0 UMOV UR4, UR11 ;  /* 0x0000000b00048c82 */ /* 0x000fe40008000000 */
[----:B------:R-:W-:Y:S02]  /*4170*/  @!UP0 USHF.R.U32.HI UR4, URZ, UR23, UR4 ;  /* 0x00000017ff048299 */ /* 0x000fe40008011604 */
[----:B------:R-:W-:Y:S02]  /*4180*/  UIMAD UR9, UR21, UR9, UR7 ;  /* 0x00000009150972a4 */ /* 0x000fe4000f8e0207 */
[----:B------:R-:W-:Y:S02]  /*4190*/  @!UP0 USEL UR4, UR5, UR4, !UP1 ;  /* 0x0000000405048287 */ /* 0x000fe4000c800000 */
[----:B------:R-:W-:Y:S02]  /*41a0*/  UISETP.NE.AND UP1, UPT, UR20, URZ, UPT ;  /* 0x000000ff1400728c */ /* 0x000fe4000bf25270 */
[----:B------:R-:W-:Y:S02]  /*41b0*/  @!UP0 UIMAD UR8, UR8, UR9, UR4 ;  /* 0x00000009080882a4 */ /* 0x000fe4000f8e0204 */
[----:B------:R-:W-:Y:S02]  /*41c0*/  @!UP0 UIADD3 UR10, UPT, UPT, UR12, -UR4, URZ ;  /* 0x800000040c0a8290 */ /* 0x000fe4000fffe0ff */
[----:B------:R-:W-:Y:S02]  /*41d0*/  UIADD3 UR9, UPT, UPT, -UR7, URZ, URZ ;  /* 0x000000ff07097290 */ /* 0x000fe4000fffe1ff */
[----:B------:R-:W-:Y:S02]  /*41e0*/  UIADD3 UR4, UPT, UPT, -UR5, URZ, URZ ;  /* 0x000000ff05047290 */ /* 0x000fe4000fffe1ff */
[----:B------:R-:W-:Y:S03]  /*41f0*/  @!UP0 UIMAD UR7, UR10, UR21, UR5 ;  /* 0x000000150a0782a4 */ /* 0x000fe6000f8e0205 */
[----:B------:R-:W-:Y:S01]  /*4200*/  @!UP0 UMOV UR5, UR8 ;  /* 0x0000000800058c82 */ /* 0x000fe20008000000 */
[----:B------:R-:W-:Y:S02]  /*4210*/  UIMAD UR8, UR29, UR4, UR14 ;  /* 0x000000041d0872a4 */ /* 0x000fe4000f8e020e */
[----:B------:R-:W-:Y:S02]  /*4220*/  UIMAD UR4, UR50, UR9, UR13 ;  /* 0x00000009320472a4 */ /* 0x000fe4000f8e020d */
[----:B------:R-:W-:Y:S02]  /*4230*/  UIMAD UR14, UR5, UR29, UR8 ;  /* 0x0000001d050e72a4 */ /* 0x000fe4000f8e0208 */
[----:B------:R-:W-:Y:S11]  /*4240*/  UIMAD UR13, UR7, UR50, UR4 ;  /* 0x00000032070d72a4 */ /* 0x000ff6000f8e0204 */
[----:B------:R-:W-:Y:S01]  /*4250*/  @!UPT UIADD3 URZ, UPT, UPT, URZ, URZ, URZ ;  /* 0x000000fffffff290 */ /* 0x000fe2000fffe0ff */
.L_x_69:
[----:B------:R-:W2:Y:S01]  /*4260*/  @!UP4 LDCU.128 UR16, c[0x0][0xb10] ;  /* 0x00016200ff10c7ac */ /* 0x000ea20008000c00 */
[----:B------:R-:W-:Y:S04]  /*4270*/  ISETP.NE.U32.AND P0, PT, RZ, UR42, PT ;  /* 0x0000002aff007c0c */ /* 0x000fe8000bf05070 */
[----:B------:R-:W-:Y:S01]  /*4280*/  ISETP.NE.AND.EX P0, PT, RZ, UR43, PT, P0 ;  /* 0x0000002bff007c0c */ /* 0x000fe2000bf05300 */
[----:B------:R-:W4:Y:S01]  /*4290*/  @!UP4 LDCU UR5, c[0x0][0xb0c] ;  /* 0x00016180ff05c7ac */ /* 0x000f220008000800 */
[----:B--2---:R-:W-:Y:S02]  /*42a0*/  UIMAD.WIDE.U32 UR8, UR14, UR16, URZ ;  /* 0x000000100e0872a5 */ /* 0x004fe4000f8e00ff */
[----:B------:R-:W-:Y:S05]  /*42b0*/  UIMAD.WIDE.U32 UR10, UR13, UR19, URZ ;  /* 0x000000130d0a72a5 */ /* 0x000fea000f8e00ff */
[----:B------:R-:W-:Y:S01]  /*42c0*/  @!UP4 UMOV UR4, UR9 ;  /* 0x000000090004cc82 */ /* 0x000fe20008000000 */
[----:B----4-:R-:W-:Y:S02]  /*42d0*/  @!UP4 UISETP.NE.AND UP0, UPT, UR5, 0x1, UPT ;  /* 0x000000010500c88c */ /* 0x010fe4000bf05270 */
[----:B------:R-:W-:Y:S01]  /*42e0*/  @!UP4 USHF.R.U32.HI UR4, URZ, UR17, UR4 ;  /* 0x00000011ff04c299 */ /* 0x000fe20008011604 */
[----:B------:R-:W-:Y:S03]  /*42f0*/  @!UP4 UMOV UR7, UR11 ;  /* 0x0000000b0007cc82 */ /* 0x000fe60008000000 */
[----:B------:R-:W-:Y:S02]  /*4300*/  @!UP4 USEL UR8, UR14, UR4, !UP0 ;  /* 0x000000040e08c287 */ /* 0x000fe4000c000000 */
[----:B------:R-:W-:Y:S05]  /*4310*/  @!UP4 UISETP.NE.AND UP0, UPT, UR18, 0x1, UPT ;  /* 0x000000011200c88c */ /* 0x000fea000bf05270 */
[----:B------:R-:W2:Y:S02]  /*4320*/  @!UP4 LDCU UR4, c[0x0][0xb20] ;  /* 0x00016400ff04c7ac */ /* 0x000ea40008000800 */
[----:B--2---:R-:W-:Y:S04]  /*4330*/  @!UP4 USHF.R.U32.HI UR7, URZ, UR4, UR7 ;  /* 0x00000004ff07c299 */ /* 0x004fe80008011607 */
[----:B------:R-:W-:Y:S04]  /*4340*/  @!UP4 USEL UR7, UR13, UR7, !UP0 ;  /* 0x000000070d07c287 */ /* 0x000fe8000c000000 */
[----:B------:R-:W-:Y:S02]  /*4350*/  @!UP4 UIADD3 UR4, UPT, UPT, -UR8, UR7, URZ ;  /* 0x000000070804c290 */ /* 0x000fe4000fffe1ff */
[----:B------:R-:W-:Y:S02]  /*4360*/  @!UP4 UIADD3 UR7, UPT, UPT, UR8, -UR7, URZ ;  /* 0x800000070807c290 */ /* 0x000fe4000fffe0ff */
[----:B------:R-:W-:Y:S02]  /*4370*/  @!UP4 UIMAD UR14, UR4, UR5, UR14 ;  /* 0x00000005040ec2a4 */ /* 0x000fe4000f8e020e */
[----:B------:R-:W-:Y:S01]  /*4380*/  @!UP4 UIMAD UR13, UR7, UR18, UR13 ;  /* 0x00000012070dc2a4 */ /* 0x000fe2000f8e020d */
[----:B------:R-:W-:Y:S11]  /*4390*/  BRA.U UP1, `(.L_x_70) ;  /* 0x0000000101107547 */ /* 0x000ff6000b800000 */
[----:B------:R-:W-:Y:S04]  /*43a0*/  MOV R2, UR53 ;  /* 0x0000003500027c02 */ /* 0x000fe80008000f00 */
[----:B------:R-:W-:Y:S04]  /*43b0*/  SHF.L.U32 R2, R2, 0x1f, RZ ;  /* 0x0000001f02027819 */ /* 0x000fe800000006ff */
[----:B------:R-:W2:Y:S02]  /*43c0*/  SYNCS.PHASECHK.TRANS64.TRYWAIT P1, [UR6+0x68], R2 ;  /* 0x00006802ff0075a7 */ /* 0x000ea40008021106 */
[----:B--2---:R-:W-:Y:S05]  /*43d0*/  @!P1 BRA `(.L_x_71) ;  /* 0x0000004c00e09947 */ /* 0x004fea0003800000 */
.L_x_70:
[----:B------:R-:W-:Y:S05]  /*43e0*/  BRA.U !UP6, `(.L_x_72) ;  /* 0x000000010e387547 */ /* 0x000fea000b800000 */
[----:B------:R-:W-:Y:S01]  /*43f0*/  UPLOP3.LUT UP2, UPT, UPT, UPT, UP5, 0x80, 0x8 ;  /* 0x000000000008789c */ /* 0x000fe20003f4f050 */
[----:B-1----:R-:W-:Y:S01]  /*4400*/  HFMA2 R0, -RZ, RZ, 0, 5.9604644775390625e-08 ;  /* 0x00000001ff007431 */ /* 0x002fe200000001ff */
[----:B------:R-:W1:Y:S01]  /*4410*/  LDCU.64 UR8, c[0x0][0x358] ;  /* 0x00006b00ff0877ac */ /* 0x000e620008000a00 */
[----:B------:R-:W-:Y:S03]  /*4420*/  IMAD.MOV.U32 R234, RZ, RZ, 0x1 ;  /* 0x00000001ffea7424 */ /* 0x000fe600078e00ff */
[----:B------:R-:W-:Y:S05]  /*4430*/  PLOP3.LUT P1, PT, PT, PT, UP2, 0x80, 0x8 ;  /* 0x000000000008781c */ /* 0x000fea0003f2f028 */
[----:B------:R-:W2:Y:S01]  /*4440*/  @UP2 LDCU.64 UR4, c[0x0][0x888] ;  /* 0x00011100ff0427ac */ /* 0x000ea20008000a00 */
[----:B------:R-:W-:Y:S07]  /*4450*/  @UP2 UIMAD UR7, UR36, UR42, URZ ;  /* 0x0000002a240722a4 */ /* 0x000fee000f8e02ff */
[----:B------:R-:W-:Y:S01]  /*4460*/  @!P1 PRMT R234, R0, 0x7610, R234 ;  /* 0x0000761000ea9816 */ /* 0x000fe200000000ea */
[----:B--2---:R-:W-:Y:S06]  /*4470*/  @UP2 UIMAD.WIDE UR4, UR7, 0x4, UR4 ;  /* 0x00000004070428a5 */ /* 0x004fec000f8e0204 */
[----:B------:R-:W-:Y:S01]  /*4480*/  IMAD.U32 R2, RZ, RZ, UR4 ;  /* 0x00000004ff027e24 */ /* 0x000fe2000f8e00ff */
[----:B------:R-:W-:Y:S04]  /*4490*/  MOV R3, UR5 ;  /* 0x0000000500037c02 */ /* 0x000fe80008000f00 */
[----:B------:R-:W2:Y:S01]  /*44a0*/  @!UP2 LDCU UR4, c[0x0][0x880] ;  /* 0x00011000ff04a7ac */ /* 0x000ea20008000800 */
[----:B-1---5:R4:W5:Y:S02]  /*44b0*/  @P1 LDG.E R121, desc[UR8][R2.64] ;  /* 0x0000000802791981 */ /* 0x022964000c1e1900 */
[----:B--2-4-:R-:W-:Y:S07]  /*44c0*/  @!P1 IMAD.U32 R121, RZ, RZ, UR4 ;  /* 0x00000004ff799e24 */ /* 0x014fee000f8e00ff */
.L_x_72:
[----:B-----5:R-:W-:Y:S01]  /*44d0*/  @!P0 FSETP.EQ.AND P1, PT, R121, RZ, PT ;  /* 0x000000ff7900820b */ /* 0x020fe20003f22000 */
[----:B------:R-:W-:Y:S01]  /*44e0*/  @!UPT UIADD3 URZ, UPT, UPT, URZ, URZ, URZ ;  /* 0x000000fffffff290 */ /* 0x000fe2000fffe0ff */
[----:B------:R-:W-:Y:S11]  /*44f0*/  @!P0 BRA `(.L_x_73) ;  /* 0x0000000000148947 */ /* 0x000ff60003800000 */
[----:B------:R-:W-:Y:S02]  /*4500*/  LOP3.LUT P0, RZ, R234, 0xff, RZ, 0xc0, !PT ;  /* 0x000000ffeaff7812 */ /* 0x000fe4000780c0ff */
[----:B------:R-:W-:Y:S04]  /*4510*/  PLOP3.LUT P1, PT, PT, PT, UP2, 0x80, 0x8 ;  /* 0x000000000008781c */ /* 0x000fe80003f2f028 */
[----:B------:R-:W-:Y:S07]  /*4520*/  PLOP3.LUT P1, PT, P1, PT, PT, 0x8, 0x80 ;  /* 0x000000000080781c */ /* 0x000fee0000f2e170 */
[----:B------:R-:W-:Y:S11]  /*4530*/  @P0 FSETP.EQ.AND P1, PT, R121, RZ, PT ;  /* 0x000000ff7900020b */ /* 0x000ff60003f22000 */
[----:B------:R-:W-:Y:S02]  /*4540*/  @!UPT UIADD3 URZ, UPT, UPT, URZ, URZ, URZ ;  /* 0x000000fffffff290 */ /* 0x000fe4000fffe0ff */
.L_x_73:
[----:B------:R-:W-:Y:S01]  /*4550*/  ULEA UR5, UR30, UR6, 0x3 ;  /* 0x000000061e057291 */ /* 0x000fe2000f8e18ff */
[----:B-1----:R-:W-:Y:S02]  /*4560*/  SHF.L.U32 R0, R11, 0x1f, RZ ;  /* 0x0000001f0b007819 */ /* 0x002fe400000006ff */
[----:B------:R-:W-:Y:S01]  /*4570*/  ELECT P0, URZ, PT ;  /* 0x0000000000ff782f */ /* 0x000fe20003800000 */
[----:B------:R-:W-:Y:S05]  /*4580*/  VIADD R10, R10, 0x1 ;  /* 0x000000010a0a7836 */ /* 0x000fea0000000000 */
[----:B------:R-:W1:Y:S02]  /*4590*/  SYNCS.PHASECHK.TRANS64.TRYWAIT P2, [UR5+0x50], R0 ;  /* 0x00005000ff0075a7 */ /* 0x000e640008041105 */
[----:B-1----:R-:W-:Y:S05]  /*45a0*/  @!P2 BRA `(.L_x_74) ;  /* 0x0000004c0084a947 */ /* 0x002fea0003800000 */
.L_x_138:
[----:B------:R-:W-:Y:S01]  /*45b0*/  UIADD3 UR33, UPT, UPT, UR5, 0x40, URZ ;  /* 0x0000004005217890 */ /* 0x000fe2000fffe0ff */
[----:B------:R-:W-:Y:S01]  /*45c0*/  PLOP3.LUT P0, PT, P1, P0, PT, 0xf2, 0x2f ;  /* 0x00000000002f781c */ /* 0x000fe20000f01e72 */
[----:B------:R-:W-:Y:S01]  /*45d0*/  UMOV UR40, 0x0 ;  /* 0x0000000000287882 */ /* 0x000fe20000000000 */
[----:B------:R-:W-:Y:S01]  /*45e0*/  UMOV UR41, 0x10000000 ;  /* 0x1000000000297882 */ /* 0x000fe20000000000 */
[----:B------:R-:W-:Y:S01]  /*45f0*/  UMOV UR12, UR36 ;  /* 0x00000024000c7c82 */ /* 0x000fe20008000000 */
[----:B------:R-:W-:Y:S01]  /*4600*/  UMOV UR20, UR36 ;  /* 0x0000002400147c82 */ /* 0x000fe20008000000 */
[----:B------:R-:W-:Y:S01]  /*4610*/  UMOV UR28, UR36 ;  /* 0x00000024001c7c82 */ /* 0x000fe20008000000 */
[----:B------:R-:W-:Y:S01]  /*4620*/  UMOV UR9, UR33 ;  /* 0x0000002100097c82 */ /* 0x000fe20008000000 */
[----:B------:R-:W-:Y:S01]  /*4630*/  UMOV UR17, UR33 ;  /* 0x0000002100117c82 */ /* 0x000fe20008000000 */
[----:B------:R-:W-:Y:S01]  /*4640*/  UMOV UR25, UR33 ;  /* 0x0000002100197c82 */ /* 0x000fe20008000000 */
[C---:B------:R-:W-:Y:S04]  /*4650*/  ISETP.NE.AND P1, PT, R10.reuse, 0x2, PT ;  /* 0x000000020a00780c */ /* 0x040fe80003f25270 */
[----:B------:R-:W-:Y:S01]  /*4660*/  VOTEU.ALL UP0, P0 ;  /* 0x0000000000ff7886 */ /* 0x000fe20000000000 */
[----:B-1----:R-:W-:Y:S02]  /*4670*/  SEL R0, RZ, 0x1, P1 ;  /* 0x00000001ff007807 */ /* 0x002fe40000800000 */
[----:B------:R-:W-:Y:S02]  /*4680*/  SEL R10, R10, RZ, P1 ;  /* 0x000000ff0a0a7207 */ /* 0x000fe40000800000 */
[----:B------:R-:W-:Y:S01]  /*4690*/  @!UP0 UIADD3 UR38, UP1, UPT, UR54, 0x580, URZ ;  /* 0x0000058036268890 */ /* 0x000fe2000ff3e0ff */
[----:B------:R-:W-:Y:S01]  /*46a0*/  LOP3.LUT R9, R9, R0, RZ, 0x3c, !PT ;  /* 0x0000000009097212 */ /* 0x000fe200078e3cff */
[----:B------:R-:W-:Y:S02]  /*46b0*/  @!UP0 UIMAD UR4, UR30, 0x7000, UR6 ;  /* 0x000070001e0488a4 */ /* 0x000fe4000f8e0206 */
[----:B------:R-:W-:Y:S02]  /*46c0*/  @!UP0 UIADD3.X UR39, UPT, UPT, URZ, UR55, URZ, UP1, !UPT ;  /* 0x00000037ff278290 */ /* 0x000fe40008ffe4ff */
[----:B------:R-:W-:Y:S02]  /*46d0*/  @!UP0 USHF.L.U32 UR35, UR46, 0x6, URZ ;  /* 0x000000062e238899 */ /* 0x000fe400080006ff */
[----:B------:R-:W-:Y:S02]  /*46e0*/  @!UP0 UIMAD UR34, UR47, 0xe0, URZ ;  /* 0x000000e02f2288a4 */ /* 0x000fe4000f8e02ff */
[----:B------:R-:W-:Y:S01]  /*46f0*/  @!UP0 UIADD3 UR32, UPT, UPT, UR4, 0x200, URZ ;  /* 0x0000020004208890 */ /* 0x000fe2000fffe0ff */
[----:B------:R-:W-:Y:S01]  /*4700*/  VOTEU.ALL UP1, P0 ;  /* 0x0000000000ff7886 */ /* 0x000fe20000020000 */
[----:B------:R-:W-:Y:S02]  /*4710*/  @!UP0 UIADD3 UR10, UPT, UPT, UR34, 0x20, URZ ;  /* 0x00000020220a8890 */ /* 0x000fe4000fffe0ff */
[----:B------:R-:W-:Y:S01]  /*4720*/  @!UP0 UIADD3 UR8, UPT, UPT, UR4, 0x1200, URZ ;  /* 0x0000120004088890 */ /* 0x000fe2000fffe0ff */
[----:B------:R-:W-:Y:S01]  /*4730*/  UMOV UR11, UR35 ;  /* 0x00000023000b7c82 */ /* 0x000fe20008000000 */
[----:B------:R-:W-:Y:S03]  /*4740*/  @!UP0 UIADD3 UR18, UPT, UPT, UR34, 0x40, URZ ;  /* 0x0000004022128890 */ /* 0x000fe6000fffe0ff */
[----:B------:R1:W-:Y:S01]  /*4750*/  @!UP1 UTMALDG.3D [UR32], [UR38], desc[UR40] ;  /* 0x00002820260095b4 */ /* 0x0003e20008011000 */
[----:B------:R-:W-:Y:S01]  /*4760*/  VOTEU.ALL UP1, P0 ;  /* 0x0000000000ff7886 */ /* 0x000fe20000020000 */
[----:B------:R-:W-:Y:S01]  /*4770*/  @!UP0 UIADD3 UR16, UPT, UPT, UR4, 0x2200, URZ ;  /* 0x0000220004108890 */ /* 0x000fe2000fffe0ff */
[----:B------:R-:W-:Y:S01]  /*4780*/  UMOV UR19, UR35 ;  /* 0x0000002300137c82 */ /* 0x000fe20008000000 */
[----:B------:R-:W-:Y:S02]  /*4790*/  @!UP0 UIADD3 UR26, UPT, UPT, UR34, 0x60, URZ ;  /* 0x00000060221a8890 */ /* 0x000fe4000fffe0ff */
[----:B------:R-:W-:Y:S01]  /*47a0*/  @!UP0 UIADD3 UR24, UPT, UPT, UR4, 0x3200, URZ ;  /* 0x0000320004188890 */ /* 0x000fe2000fffe0ff */
[----:B------:R2:W-:Y:S01]  /*47b0*/  @!UP1 UTMALDG.3D [UR8], [UR38], desc[UR40] ;  /* 0x00002808260095b4 */ /* 0x0005e20008011000 */
[----:B------:R-:W-:Y:S01]  /*47c0*/  VOTEU.ALL UP1, P0 ;  /* 0x0000000000ff7886 */ /* 0x000fe20000020000 */
[----:B------:R-:W-:Y:S01]  /*47d0*/  UMOV UR27, UR35 ;  /* 0x00000023001b7c82 */ /* 0x000fe20008000000 */
[----:B------:R-:W-:Y:S02]  /*47e0*/  UIADD3 UR47, UPT, UPT, UR13, UR60, URZ ;  /* 0x0000003c0d2f7290 */ /* 0x000fe4000fffe0ff */
[----:B------:R-:W-:Y:S01]  /*47f0*/  UIADD3 UR46, UPT, UPT, UR14, UR61, URZ ;  /* 0x0000003d0e2e7290 */ /* 0x000fe2000fffe0ff */
[----:B------:R4:W-:Y:S01]  /*4800*/  @!UP1 UTMALDG.3D [UR16], [UR38], desc[UR40] ;  /* 0x00002810260095b4 */ /* 0x0009e20008011000 */
[----:B------:R-:W-:Y:S05]  /*4810*/  VOTEU.ALL UP1, P0 ;  /* 0x0000000000ff7886 */ /* 0x000fea0000020000 */
[----:B------:R-:W-:Y:S01]  /*4820*/  @!UP1 UTMALDG.3D [UR24], [UR38], desc[UR40] ;  /* 0x00002818260095b4 */ /* 0x000fe20008011000 */
[----:B------:R-:W-:Y:S01]  /*4830*/  VOTEU.ALL UP1, P0 ;  /* 0x0000000000ff7886 */ /* 0x000fe20000020000 */
[----:B-1----:R-:W-:Y:S01]  /*4840*/  UMOV UR36, UR31 ;  /* 0x0000001f00247c82 */ /* 0x002fe20008000000 */
[----:B--2---:R-:W-:Y:S02]  /*4850*/  @!UP0 UIADD3 UR10, UPT, UPT, UR34, 0x80, URZ ;  /* 0x00000080220a8890 */ /* 0x004fe4000fffe0ff */
[----:B------:R-:W-:Y:S02]  /*4860*/  @!UP0 UIADD3 UR8, UPT, UPT, UR4, 0x4200, URZ ;  /* 0x0000420004088890 */ /* 0x000fe4000fffe0ff */
[----:B----4-:R-:W-:Y:S02]  /*4870*/  @!UP0 UIADD3 UR18, UPT, UPT, UR34, 0xa0, URZ ;  /* 0x000000a022128890 */ /* 0x010fe4000fffe0ff */
[----:B------:R-:W-:Y:S05]  /*4880*/  @!UP0 UIADD3 UR16, UPT, UPT, UR4, 0x5200, URZ ;  /* 0x0000520004108890 */ /* 0x000fea000fffe0ff */
[----:B------:R1:W-:Y:S01]  /*4890*/  @!UP1 UTMALDG.3D [UR8], [UR38], desc[UR40] ;  /* 0x00002808260095b4 */ /* 0x0003e20008011000 */
[----:B------:R-:W-:Y:S02]  /*48a0*/  UPLOP3.LUT UP1, UPT, UPT, UPT, UPT, 0x80, 0x8 ;  /* 0x000000000008789c */ /* 0x000fe40003f2f070 */
[----:B-1----:R-:W-:Y:S02]  /*48b0*/  @!UP0 UIADD3 UR10, UPT, UPT, UR34, 0xc0, URZ ;  /* 0x000000c0220a8890 */ /* 0x002fe4000fffe0ff */
[----:B------:R-:W-:Y:S01]  /*48c0*/  @!UP0 UIADD3 UR8, UPT, UPT, UR4, 0x6200, URZ ;  /* 0x0000620004088890 */ /* 0x000fe2000fffe0ff */
[----:B------:R-:W-:Y:S01]  /*48d0*/  VOTEU.ALL UP0, P0 ;  /* 0x0000000000ff7886 */ /* 0x000fe20000000000 */
[----:B------:R-:W-:Y:S04]  /*48e0*/  UIADD3 UR4, UPT, UPT, UR30, 0x1, URZ ;  /* 0x000000011e047890 */ /* 0x000fe8000fffe0ff */
[----:B------:R2:W-:Y:S01]  /*48f0*/  @!UP0 UTMALDG.3D [UR16], [UR38], desc[UR40] ;  /* 0x00002810260085b4 */ /* 0x0005e20008011000 */
[----:B------:R-:W-:Y:S04]  /*4900*/  UISETP.NE.AND UP0, UPT, UR4, 0x2, UPT ;  /* 0x000000020400788c */ /* 0x000fe8000bf05270 */
[----:B------:R-:W-:Y:S02]  /*4910*/  USEL UR7, URZ, 0x1, UP0 ;  /* 0x00000001ff077887 */ /* 0x000fe40008000000 */
[----:B------:R-:W-:Y:S02]  /*4920*/  USEL UR30, UR4, URZ, UP0 ;  /* 0x000000ff041e7287 */ /* 0x000fe40008000000 */
[----:B------:R-:W-:Y:S01]  /*4930*/  VOTEU.ALL UP0, P0 ;  /* 0x0000000000ff7886 */ /* 0x000fe20000000000 */
[----:B------:R-:W-:Y:S01]  /*4940*/  UPRMT UR4, UR15, 0x654, UR33 ;  /* 0x000006540f047896 */ /* 0x000fe20008000021 */
[----:B------:R-:W-:Y:S03]  /*4950*/  LOP3.LUT R11, R11, UR7, RZ, 0x3c, !PT ;  /* 0x000000070b0b7c12 */ /* 0x000fe6000f8e3cff */
[----:B------:R2:W-:Y:S01]  /*4960*/  @!UP0 UTMALDG.3D [UR8], [UR38], desc[UR40] ;  /* 0x00002808260085b4 */ /* 0x0005e20008011000 */
[----:B------:R2:W-:Y:S04]  /*4970*/  @!P0 SYNCS.ARRIVE.TRANS64.RED.A0TR RZ, [UR5+0x40], R8 ;  /* 0x00004008ffff89a7 */ /* 0x0005e80008300405 */
[----:B------:R-:W-:Y:S01]  /*4980*/  SYNCS.ARRIVE.TRANS64.RED.A1T0 RZ, [UR4], RZ ;  /* 0x000000ffffff79a7 */ /* 0x000fe20008100404 */
[----:B------:R-:W-:Y:S05]  /*4990*/  BRA.U UP3, `(.L_x_75) ;  /* 0xfffffff103f47547 */ /* 0x000fea000b83ffff */
[----:B------:R-:W-:Y:S01]  /*49a0*/  UIADD3 UR6, UPT, UPT, UR6, 0x50, URZ ;  /* 0x0000005006067890 */ /* 0x000fe2000fffe0ff */
[----:B------:R-:W-:-:S03]  /*49b0*/  SHF.L.U32 R2, R11, 0x1f, RZ ;  /* 0x0000001f0b027819 */ /* 0x000fc600000006ff */
[----:B------:R-:W-:-:S09]  /*49c0*/  ULEA UR4, UR30, UR6, 0x3 ;  /* 0x000000061e047291 */ /* 0x000fd2000f8e18ff */
[----:B------:R-:W1:Y:S02]  /*49d0*/  SYNCS.PHASECHK.TRANS64.TRYWAIT P0, [UR4], R2 ;  /* 0x00000002ff0075a7 */ /* 0x000e640008001104 */
[----:B-1----:R-:W-:Y:S05]  /*49e0*/  @!P0 BRA `(.L_x_76) ;  /* 0x00000048008c8947 */ /* 0x002fea0003800000 */
.L_x_140:
[----:B------:R-:W-:-:S04]  /*49f0*/  UIADD3 UR4, UPT, UPT, UR30, 0x1, URZ ;  /* 0x000000011e047890 */ /* 0x000fc8000fffe0ff */
[----:B------:R-:W-:-:S04]  /*4a00*/  UISETP.NE.AND UP0, UPT, UR4, 0x2, UPT ;  /* 0x000000020400788c */ /* 0x000fc8000bf05270 */
[----:B------:R-:W-:Y:S02]  /*4a10*/  USEL UR5, URZ, 0x1, UP0 ;  /* 0x00000001ff057887 */ /* 0x000fe40008000000 */
[----:B------:R-:W-:-:S04]  /*4a20*/  USEL UR4, UR4, URZ, UP0 ;  /* 0x000000ff04047287 */ /* 0x000fc80008000000 */
[----:B------:R-:W-:Y:S01]  /*4a30*/  ULEA UR4, UR4, UR6, 0x3 ;  /* 0x0000000604047291 */ /* 0x000fe2000f8e18ff */
[----:B-1----:R-:W-:-:S04]  /*4a40*/  LOP3.LUT R2, R11, UR5, RZ, 0x3c, !PT ;  /* 0x000000050b027c12 */ /* 0x002fc8000f8e3cff */
[----:B------:R-:W-:Y:S01]  /*4a50*/  SHF.L.U32 R2, R2, 0x1f, RZ ;  /* 0x0000001f02027819 */ /* 0x000fe200000006ff */
[----:B------:R-:W-:-:S07]  /*4a60*/  IMAD.U32 R0, RZ, RZ, UR4 ;  /* 0x00000004ff007e24 */ /* 0x000fce000f8e00ff */
.L_x_77:
[----:B-1----:R1:W4:Y:S02]  /*4a70*/  SYNCS.PHASECHK.TRANS64.TRYWAIT P0, [R0+URZ], R2 ;  /* 0x00000002000075a7 */ /* 0x00232400080011ff */
[----:B----4-:R-:W-:Y:S05]  /*4a80*/  @!P0 NANOSLEEP.SYNCS 0x989680 ;  /* 0x009896800000895d */ /* 0x010fea0003900000 */
[----:B------:R-:W4:Y:S02]  /*4a90*/  @!P0 SYNCS.PHASECHK.TRANS64 P0, [R0+URZ], R2 ;  /* 0x00000002000085a7 */ /* 0x000f2400080010ff */
[----:B--234-:R-:W-:Y:S05]  /*4aa0*/  @P0 EXIT ;  /* 0x000000000000094d */ /* 0x01cfea0003800000 */
[----:B------:R-:W-:Y:S05]  /*4ab0*/  BRA `(.L_x_77) ;  /* 0xfffffffc00ec7947 */ /* 0x000fea000383ffff */
.L_x_67:
[----:B------:R-:W-:-:S06]  /*4ac0*/  UISETP.GE.AND UP0, UPT, UR18, 0x4, UPT ;  /* 0x000000041200788c */ /* 0x000fcc000bf06270 */
[----:B------:R-:W-:-:S13]  /*4ad0*/  PLOP3.LUT P0, PT, PT, PT, UP0, 0x80, 0x8 ;  /* 0x000000000008781c */ /* 0x000fda0003f0f008 */
[----:B-1----:R-:W-:Y:S05]  /*4ae0*/  @!P0 EXIT ;  /* 0x000000000000894d */ /* 0x002fea0003800000 */
[----:B------:R-:W-:Y:S01]  /*4af0*/  BAR.SYNC.DEFER_BLOCKING 0x6, 0xa0 ;  /* 0x0182800000007b1d */ /* 0x000fe20000010000 */
[----:B------:R-:W-:-:S05]  /*4b00*/  IMAD.U32 R2, R238, 0x10000, RZ ;  /* 0x00010000ee027824 */ /* 0x000fca00078e00ff */
[----:B------:R-:W-:Y:S02]  /*4b10*/  UMOV UR4, 0x400 ;  /* 0x0000040000047882 */ /* 0x000fe40000000000 */
[----:B------:R-:W1:Y:S01]  /*4b20*/  LDC.64 R230, c[0x0][0x888] ;  /* 0x00022200ffe67b82 */ /* 0x000e620000000a00 */
[----:B------:R-:W-:Y:S01]  /*4b30*/  ULEA UR4, UR15, UR4, 0x18 ;  /* 0x000000040f047291 */ /* 0x000fe2000f8ec0ff */
[----:B------:R-:W-:Y:S01]  /*4b40*/  LOP3.LUT R2, R2, 0x600000, RZ, 0xc0, !PT ;  /* 0x0060000002027812 */ /* 0x000fe200078ec0ff */
[----:B------:R-:W2:Y:S01]  /*4b50*/  LDCU UR41, c[0x0][0xb0c] ;  /* 0x00016180ff2977ac */ /* 0x000ea20008000800 */
[----:B------:R-:W3:Y:S04]  /*4b60*/  LDCU UR40, c[0x0][0xb30] ;  /* 0x00016600ff2877ac */ /* 0x000ee80008000800 */
[----:B------:R-:W4:Y:S01]  /*4b70*/  LDC.64 R232, c[0x0][0x890] ;  /* 0x00022400ffe87b82 */ /* 0x000f220000000a00 */
[----:B------:R-:W1:Y:S01]  /*4b80*/  LDCU.64 UR62, c[0x0][0x888] ;  /* 0x00011100ff3e77ac */ /* 0x000e620008000a00 */
[----:B------:R-:W1:Y:S06]  /*4b90*/  LDCU.64 UR42, c[0x0][0xb28] ;  /* 0x00016500ff2a77ac */ /* 0x000e6c0008000a00 */
[----:B------:R-:W1:Y:S01]  /*4ba0*/  LDC.64 R228, c[0x0][0x8b0] ;  /* 0x00022c00ffe47b82 */ /* 0x000e620000000a00 */
[----:B------:R-:W2:Y:S01]  /*4bb0*/  LDS R0, [UR4+0x120] ;  /* 0x00012004ff007984 */ /* 0x000ea20008000800 */
[----:B------:R-:W1:Y:S01]  /*4bc0*/  LDCU.128 UR56, c[0x0][0xb10] ;  /* 0x00016200ff3877ac */ /* 0x000e620008000c00 */
[----:B------:R-:W-:Y:S01]  /*4bd0*/  UMOV UR53, 0x1 ;  /* 0x0000000100357882 */ /* 0x000fe20000000000 */
[----:B------:R-:W-:Y:S01]  /*4be0*/  UMOV UR39, URZ ;  /* 0x000000ff00277c82 */ /* 0x000fe20008000000 */
[----:B------:R-:W-:Y:S01]  /*4bf0*/  UMOV UR52, URZ ;  /* 0x000000ff00347c82 */ /* 0x000fe20008000000 */
[----:B------:R-:W-:Y:S01]  /*4c00*/  UMOV UR18, URZ ;  /* 0x000000ff00127c82 */ /* 0x000fe20008000000 */
[----:B------:R-:W-:Y:S01]  /*4c10*/  UMOV UR51, URZ ;  /* 0x000000ff00337c82 */ /* 0x000fe20008000000 */
[----:B------:R-:W-:Y:S01]  /*4c20*/  UMOV UR45, URZ ;  /* 0x000000ff002d7c82 */ /* 0x000fe20008000000 */
[----:B------:R-:W-:Y:S01]  /*4c30*/  UMOV UR50, URZ ;  /* 0x000000ff00327c82 */ /* 0x000fe20008000000 */
[----:B------:R-:W-:Y:S01]  /*4c40*/  UMOV UR49, URZ ;  /* 0x000000ff00317c82 */ /* 0x000fe20008000000 */
[----:B--234-:R-:W-:-:S07]  /*4c50*/  IADD3 R2, PT, PT, R0, R2, RZ ;  /* 0x0000000200027210 */ /* 0x01cfce0007ffe0ff */
.L_x_103:
[----:B--2---:R-:W2:Y:S01]  /*4c60*/  S2UR UR4, SR_CgaCtaId ;  /* 0x00000000000479c3 */ /* 0x004ea20000008800 */
[----:B------:R-:W-:Y:S01]  /*4c70*/  UMOV UR44, 0x400 ;  /* 0x00000400002c7882 */ /* 0x000fe20000000000 */
[----:B-1----:R-:W-:Y:S04]  /*4c80*/  MOV R3, UR51 ;  /* 0x0000003300037c02 */ /* 0x002fe80008000f00 */
[----:B------:R-:W-:Y:S01]  /*4c90*/  SHF.L.U32 R3, R3, 0x1f, RZ ;  /* 0x0000001f03037819 */ /* 0x000fe200000006ff */
[----:B--2---:R-:W-:Y:S04]  /*4ca0*/  ULEA UR44, UR4, UR44, 0x18 ;  /* 0x0000002c042c7291 */ /* 0x004fe8000f8ec0ff */
[----:B------:R-:W-:Y:S09]  /*4cb0*/  ULEA UR4, UR18, UR44, 0x3 ;  /* 0x0000002c12047291 */ /* 0x000ff2000f8e18ff */
[----:B------:R-:W2:Y:S02]  /*4cc0*/  SYNCS.PHASECHK.TRANS64.TRYWAIT P0, [UR4+0x70], R3 ;  /* 0x00007003ff0075a7 */ /* 0x000ea40008001104 */
[----:B--2---:R-:W-:Y:S05]  /*4cd0*/  @!P0 BRA `(.L_x_78) ;  /* 0x0000004400e88947 */ /* 0x004fea0003800000 */
.L_x_142:
[----:B------:R-:W-:Y:S02]  /*4ce0*/  ULEA UR5, UR18, UR44, 0x4 ;  /* 0x0000002c12057291 */ /* 0x000fe4000f8e20ff */
[----:B------:R-:W-:Y:S01]  /*4cf0*/  UIADD3 UR4, UPT, UPT, UR4, 0x80, URZ ;  /* 0x0000008004047890 */ /* 0x000fe2000fffe0ff */
[----:B------:R-:W3:Y:S03]  /*4d00*/  LDCU UR10, c[0x0][0xb24] ;  /* 0x00016480ff0a77ac */ /* 0x000ee60008000800 */
[----:B------:R-:W-:Y:S03]  /*4d10*/  UPRMT UR4, URZ, 0x654, UR4 ;  /* 0x00000654ff047896 */ /* 0x000fe60008000004 */
[----:B------:R-:W4:Y:S01]  /*4d20*/  LDS.128 R4, [UR5+0x100] ;  /* 0x00010005ff047984 */ /* 0x000f220008000c00 */
[----:B------:R-:W-:Y:S01]  /*4d30*/  @!PT LDS RZ, [RZ] ;  /* 0x00000000fffff984 */ /* 0x000fe20000000800 */
[----:B------:R-:W-:Y:S01]  /*4d40*/  @!PT LDS RZ, [RZ] ;  /* 0x00000000fffff984 */ /* 0x000fe20000000800 */
[----:B------:R-:W-:Y:S01]  /*4d50*/  @!PT LDS RZ, [RZ] ;  /* 0x00000000fffff984 */ /* 0x000fe20000000800 */
[----:B------:R-:W-:Y:S01]  /*4d60*/  @!PT LDS RZ, [RZ] ;  /* 0x00000000fffff984 */ /* 0x000fe20000000800 */
[----:B------:R1:W-:Y:S07]  /*4d70*/  MEMBAR.ALL.CTA ;  /* 0x0000000000007992 */ /* 0x0003ee0000008000 */
[----:B-1----:R-:W1:Y:S02]  /*4d80*/  FENCE.VIEW.ASYNC.S ;  /* 0x00000000000073c6 */ /* 0x002e640000000000 */
[----:B-1----:R-:W-:Y:S01]  /*4d90*/  SYNCS.ARRIVE.TRANS64.RED.A1T0 RZ, [UR4], RZ ;  /* 0x000000ffffff79a7 */ /* 0x002fe20008100404 */
[----:B----4-:R-:W-:Y:S11]  /*4da0*/  LOP3.LUT P0, RZ, R6, 0x1, RZ, 0xc0, !PT ;  /* 0x0000000106ff7812 */ /* 0x010ff6000780c0ff */
[----:B------:R-:W-:Y:S02]  /*4db0*/  @!UPT UIADD3 URZ, UPT, UPT, URZ, URZ, URZ ;  /* 0x000000fffffff290 */ /* 0x000fe4000fffe0ff */
[----:B------:R-:W-:Y:S01]  /*4dc0*/  VOTEU.ANY UP0, P0 ;  /* 0x0000000000ff7886 */ /* 0x000fe20000000100 */
[----:B------:R-:W-:Y:S01]  /*4dd0*/  PLOP3.LUT P3, PT, PT, PT, UP0, 0x80, 0x8 ;  /* 0x000000000008781c */ /* 0x000fe20003f6f008 */
[----:B------:R-:W-:Y:S01]  /*4de0*/  UP2UR UR54, UPR, URZ, 0x1 ;  /* 0x00000001ff367883 */ /* 0x000fe20008000000 */
[----:B------:R-:W-:Y:S02]  /*4df0*/  PLOP3.LUT P1, PT, PT, PT, UP0, 0x80, 0x8 ;  /* 0x000000000008781c */ /* 0x000fe40003f2f008 */
[----:B------:R-:W-:Y:S02]  /*4e00*/  PLOP3.LUT P2, PT, PT, PT, UP0, 0x80, 0x8 ;  /* 0x000000000008781c */ /* 0x000fe40003f4f008 */
[----:B------:R-:W-:Y:S01]  /*4e10*/  PLOP3.LUT P0, PT, PT, PT, UP0, 0x80, 0x8 ;  /* 0x000000000008781c */ /* 0x000fe20003f0f008 */
[----:B---3--:R-:W-:Y:S06]  /*4e20*/  UISETP.GE.AND UP0, UPT, UR10, 0x1, UPT ;  /* 0x000000010a00788c */ /* 0x008fec000bf06270 */
[----:B--2---:R-:W-:Y:S02]  /*4e30*/  @P3 MOV R3, R4 ;  /* 0x0000000400033202 */ /* 0x004fe40000000f00 */
[----:B------:R-:W-:Y:S02]  /*4e40*/  @P1 LOP3.LUT R0, R5, 0xffff, RZ, 0xc0, !PT ;  /* 0x0000ffff05001812 */ /* 0x000fe400078ec0ff */
[----:B------:R-:W-:Y:S02]  /*4e50*/  @P2 R2UR UR38, R3 ;  /* 0x00000000032622ca */ /* 0x000fe400000e0000 */
[----:B------:R-:W-:Y:S01]  /*4e60*/  @P0 R2UR UR37, R0 ;  /* 0x00000000002502ca */ /* 0x000fe200000e0000 */
[----:B------:R-:W-:Y:S03]  /*4e70*/  @!UPT UIADD3 URZ, UPT, UPT, URZ, URZ, URZ ;  /* 0x000000fffffff290 */ /* 0x000fe6000fffe0ff */
[----:B------:R-:W-:Y:S11]  /*4e80*/  BRA.U !UP0, `(.L_x_79) ;  /* 0x0000000108cc7547 */ /* 0x000ff6000b800000 */
[----:B------:R-:W1:Y:S01]  /*4e90*/  LDCU UR6, c[0x0][0xb20] ;  /* 0x00016400ff0677ac */ /* 0x000e620008000800 */
[----:B------:R-:W2:Y:S01]  /*4ea0*/  LDCU UR7, c[0x0][0x370] ;  /* 0x00006e00ff0777ac */ /* 0x000ea20008000800 */
[----:B------:R-:W3:Y:S01]  /*4eb0*/  LDCU UR4, c[0x0][0x374] ;  /* 0x00006e80ff0477ac */ /* 0x000ee20008000800 */
[----:B------:R-:W-:Y:S02]  /*4ec0*/  UISETP.NE.AND UP0, UPT, UR58, 0x1, UPT ;  /* 0x000000013a00788c */ /* 0x000fe4000bf05270 */
[----:B------:R-:W-:Y:S02]  /*4ed0*/  UIMAD.WIDE.U32 UR12, UR37, UR59, URZ ;  /* 0x0000003b250c72a5 */ /* 0x000fe4000f8e00ff */
[----:B------:R-:W-:Y:S02]  /*4ee0*/  UISETP.NE.AND UP1, UPT, UR41, 0x1, UPT ;  /* 0x000000012900788c */ /* 0x000fe4000bf25270 */
[----:B------:R-:W-:Y:S02]  /*4ef0*/  UISETP.NE.AND UP2, UPT, UR10, 0x1, UPT ;  /* 0x000000010a00788c */ /* 0x000fe4000bf45270 */
[----:B------:R-:W-:Y:S02]  /*4f00*/  UIMAD.WIDE.U32 UR16, UR38, UR56, URZ ;  /* 0x00000038261072a5 */ /* 0x000fe4000f8e00ff */
[----:B--2---:R-:W-:Y:S02]  /*4f10*/  UIMAD.WIDE.U32 UR14, UR7, UR56, URZ ;  /* 0x00000038070e72a5 */ /* 0x004fe4000f8e00ff */
[----:B---3--:R-:W-:Y:S07]  /*4f20*/  UIMAD.WIDE.U32 UR8, UR4, UR59, URZ ;  /* 0x0000003b040872a5 */ /* 0x008fee000f8e00ff */
[----:B------:R-:W-:Y:S02]  /*4f30*/  UMOV UR5, UR9 ;  /* 0x0000000900057c82 */ /* 0x000fe40008000000 */
[----:B-1----:R-:W-:Y:S03]  /*4f40*/  @UP0 USHF.R.U32.HI UR4, URZ, UR6, UR5 ;  /* 0x00000006ff040299 */ /* 0x002fe60008011605 */
[----:B------:R-:W-:Y:S01]  /*4f50*/  UMOV UR5, UR13 ;  /* 0x0000000d00057c82 */ /* 0x000fe20008000000 */
[----:B------:R-:W-:Y:S02]  /*4f60*/  UIMAD.WIDE.U32 UR8, UR4, UR42, URZ ;  /* 0x0000002a040872a5 */ /* 0x000fe4000f8e00ff */
[----:B------:R-:W-:Y:S03]  /*4f70*/  USHF.R.U32.HI UR6, URZ, UR6, UR5 ;  /* 0x00000006ff067299 */ /* 0x000fe60008011605 */
[----:B------:R-:W-:Y:S01]  /*4f80*/  UMOV UR5, UR15 ;  /* 0x0000000f00057c82 */ /* 0x000fe20008000000 */
[----:B------:R-:W-:Y:S02]  /*4f90*/  USEL UR6, UR37, UR6, !UP0 ;  /* 0x0000000625067287 */ /* 0x000fe4000c000000 */
[----:B------:R-:W-:Y:S01]  /*4fa0*/  @UP1 USHF.R.U32.HI UR7, URZ, UR57, UR5 ;  /* 0x00000039ff071299 */ /* 0x000fe20008011605 */
[----:B------:R-:W-:Y:S02]  /*4fb0*/  UMOV UR8, UR9 ;  /* 0x0000000900087c82 */ /* 0x000fe40008000000 */
[----:B------:R-:W-:Y:S01]  /*4fc0*/  UMOV UR5, UR17 ;  /* 0x0000001100057c82 */ /* 0x000fe20008000000 */
[----:B------:R-:W-:Y:S02]  /*4fd0*/  UIMAD.WIDE.U32 UR12, UR7, UR42, URZ ;  /* 0x0000002a070c72a5 */ /* 0x000fe4000f8e00ff */
[----:B------:R-:W-:Y:S02]  /*4fe0*/  @UP2 USHF.R.U32.HI UR4, URZ, UR43, UR8 ;  /* 0x0000002bff042299 */ /* 0x000fe40008011608 */
[----:B------:R-:W-:Y:S02]  /*4ff0*/  USHF.R.U32.HI UR5, URZ, UR57, UR5 ;  /* 0x00000039ff057299 */ /* 0x000fe40008011605 */
[----:B------:R-:W-:Y:S02]  /*5000*/  UIMAD UR4, UR10, UR4, URZ ;  /* 0x000000040a0472a4 */ /* 0x000fe4000f8e02ff */
[----:B------:R-:W-:Y:S02]  /*5010*/  USEL UR5, UR38, UR5, !UP1 ;  /* 0x0000000526057287 */ /* 0x000fe4000c800000 */
[----:B------:R-:W-:Y:S01]  /*5020*/  UISETP.GE.AND UP0, UPT, UR6, UR4, UPT ;  /* 0x000000040600728c */ /* 0x000fe2000bf06270 */
[----:B------:R-:W-:Y:S01]  /*5030*/  UMOV UR8, UR13 ;  /* 0x0000000d00087c82 */ /* 0x000fe20008000000 */
[----:B------:R-:W-:Y:S02]  /*5040*/  UIMAD.WIDE.U32 UR12, UR6, UR42, URZ ;  /* 0x0000002a060c72a5 */ /* 0x000fe4000f8e00ff */
[----:B------:R-:W-:Y:S04]  /*5050*/  @UP2 USHF.R.U32.HI UR7, URZ, UR43, UR8 ;  /* 0x0000002bff072299 */ /* 0x000fe80008011608 */
[----:B------:R-:W-:Y:S01]  /*5060*/  UIMAD UR8, UR10, UR7, URZ ;  /* 0x000000070a0872a4 */ /* 0x000fe2000f8e02ff */
[----:B------:R-:W-:Y:S03]  /*5070*/  UMOV UR4, UR13 ;  /* 0x0000000d00047c82 */ /* 0x000fe60008000000 */
[----:B------:R-:W-:Y:S02]  /*5080*/  UISETP.GE.OR UP0, UPT, UR5, UR8, UP0 ;  /* 0x000000080500728c */ /* 0x000fe40008706670 */
[----:B------:R-:W-:Y:S02]  /*5090*/  USHF.R.U32.HI UR4, URZ, UR43, UR4 ;  /* 0x0000002bff047299 */ /* 0x000fe40008011604 */
[----:B------:R-:W-:Y:S02]  /*50a0*/  UIMAD.WIDE.U32 UR8, UR5, UR42, URZ ;  /* 0x0000002a050872a5 */ /* 0x000fe4000f8e00ff */
[----:B------:R-:W-:Y:S02]  /*50b0*/  USEL UR12, UR6, UR4, !UP2 ;  /* 0x00000004060c7287 */ /* 0x000fe4000d000000 */
[----:B------:R-:W-:Y:S02]  /*50c0*/  UIADD3 UR8, UPT, UPT, -UR5, URZ, URZ ;  /* 0x000000ff05087290 */ /* 0x000fe4000fffe1ff */
[----:B------:R-:W-:Y:S01]  /*50d0*/  UIADD3 UR11, UPT, UPT, -UR12, URZ, URZ ;  /* 0x000000ff0c0b7290 */ /* 0x000fe2000fffe1ff */
[----:B------:R-:W-:Y:S01]  /*50e0*/  @!UP0 UMOV UR4, UR9 ;  /* 0x0000000900048c82 */ /* 0x000fe20008000000 */
[----:B------:R-:W-:Y:S02]  /*50f0*/  UIADD3 UR9, UPT, UPT, -UR6, URZ, URZ ;  /* 0x000000ff06097290 */ /* 0x000fe4000fffe1ff */
[----:B------:R-:W-:Y:S02]  /*5100*/  @!UP0 USHF.R.U32.HI UR4, URZ, UR43, UR4 ;  /* 0x0000002bff048299 */ /* 0x000fe40008011604 */
[----:B------:R-:W-:Y:S02]  /*5110*/  UIMAD UR11, UR10, UR11, UR6 ;  /* 0x0000000b0a0b72a4 */ /* 0x000fe4000f8e0206 */
[----:B------:R-:W-:Y:S04]  /*5120*/  @!UP0 USEL UR4, UR5, UR4, !UP2 ;  /* 0x0000000405048287 */ /* 0x000fe8000d000000 */
[----:B------:R-:W-:Y:S02]  /*5130*/  @!UP0 UIMAD UR11, UR7, UR11, UR4 ;  /* 0x0000000b070b82a4 */ /* 0x000fe4000f8e0204 */
[----:B------:R-:W-:Y:S02]  /*5140*/  @!UP0 UIADD3 UR12, UPT, UPT, UR12, -UR4, URZ ;  /* 0x800000040c0c8290 */ /* 0x000fe4000fffe0ff */
[----:B------:R-:W-:Y:S02]  /*5150*/  UIMAD UR7, UR41, UR8, UR38 ;  /* 0x00000008290772a4 */ /* 0x000fe4000f8e0226 */
[----:B------:R-:W-:Y:S02]  /*5160*/  @!UP0 UIMAD UR6, UR12, UR10, UR5 ;  /* 0x0000000a0c0682a4 */ /* 0x000fe4000f8e0205 */
[----:B------:R-:W-:Y:S01]  /*5170*/  UIMAD UR4, UR58, UR9, UR37 ;  /* 0x000000093a0472a4 */ /* 0x000fe2000f8e0225 */
[----:B------:R-:W-:Y:S02]  /*5180*/  @!UP0 UMOV UR5, UR11 ;  /* 0x0000000b00058c82 */ /* 0x000fe40008000000 */
[----:B------:R-:W-:Y:S02]  /*5190*/  UIMAD UR38, UR5, UR41, UR7 ;  /* 0x00000029052672a4 */ /* 0x000fe4000f8e0207 */
[----:B------:R-:W-:Y:S11]  /*51a0*/  UIMAD UR37, UR6, UR58, UR4 ;  /* 0x0000003a062572a4 */ /* 0x000ff6000f8e0204 */
[----:B------:R-:W-:Y:S01]  /*51b0*/  @!UPT UIADD3 URZ, UPT, UPT, URZ, URZ, URZ ;  /* 0x000000fffffff290 */ /* 0x000fe2000fffe0ff */
.L_x_79:
[----:B------:R-:W-:Y:S02]  /*51c0*/  UISETP.NE.AND UP0, UPT, UR40, 0x1, UPT ;  /* 0x000000012800788c */ /* 0x000fe4000bf05270 */
[----:B------:R-:W-:Y:S02]  /*51d0*/  UISETP.NE.AND UP1, UPT, UR54, URZ, UPT ;  /* 0x000000ff3600728c */ /* 0x000fe4000bf25270 */
[----:B------:R-:W-:Y:S04]  /*51e0*/  UIADD3 UR48, UPT, UPT, UR18, 0x1, URZ ;  /* 0x0000000112307890 */ /* 0x000fe8000fffe0ff */
[----:B------:R-:W-:Y:S02]  /*51f0*/  PLOP3.LUT P1, PT, PT, PT, UP1, 0x80, 0x8 ;  /* 0x000000000008781c */ /* 0x000fe40003f2f018 */
[----:B------:R-:W-:Y:S01]  /*5200*/  PLOP3.LUT P0, PT, PT, PT, UP1, 0x80, 0x8 ;  /* 0x000000000008781c */ /* 0x000fe20003f0f018 */
[----:B------:R-:W1:Y:S01]  /*5210*/  @!UP0 LDCU.128 UR12, c[0x0][0xb10] ;  /* 0x00016200ff0c87ac */ /* 0x000e620008000c00 */
[----:B------:R-:W2:Y:S09]  /*5220*/  @!UP0 LDCU UR5, c[0x0][0xb0c] ;  /* 0x00016180ff0587ac */ /* 0x000eb20008000800 */
[----:B------:R-:W-:Y:S01]  /*5230*/  @P1 SHF.R.U32.HI R4, RZ, 0x10, R5 ;  /* 0x00000010ff041819 */ /* 0x000fe20000011605 */
[----:B------:R-:W3:Y:S03]  /*5240*/  @!UP0 LDCU UR10, c[0x0][0xb20] ;  /* 0x00016400ff0a87ac */ /* 0x000ee60008000800 */
[----:B------:R-:W-:Y:S01]  /*5250*/  @P0 R2UR UR55, R4 ;  /* 0x00000000043702ca */ /* 0x000fe200000e0000 */
[----:B-1----:R-:W-:Y:S02]  /*5260*/  UIMAD.WIDE.U32 UR8, UR38, UR12, URZ ;  /* 0x0000000c260872a5 */ /* 0x002fe4000f8e00ff */
[----:B------:R-:W-:Y:S02]  /*5270*/  UIMAD.WIDE.U32 UR6, UR37, UR15, URZ ;  /* 0x0000000f250672a5 */ /* 0x000fe4000f8e00ff */
[----:B------:R-:W-:Y:S03]  /*5280*/  @!UP0 UISETP.NE.AND UP1, UPT, UR14, 0x1, UPT ;  /* 0x000000010e00888c */ /* 0x000fe6000bf25270 */
[----:B------:R-:W-:Y:S01]  /*5290*/  @!UP0 UMOV UR4, UR9 ;  /* 0x0000000900048c82 */ /* 0x000fe20008000000 */
[----:B--2---:R-:W-:Y:S02]  /*52a0*/  @!UP0 UISETP.NE.AND UP2, UPT, UR5, 0x1, UPT ;  /* 0x000000010500888c */ /* 0x004fe4000bf45270 */
[----:B------:R-:W-:Y:S01]  /*52b0*/  @!UP0 USHF.R.U32.HI UR4, URZ, UR13, UR4 ;  /* 0x0000000dff048299 */ /* 0x000fe20008011604 */
[----:B------:R-:W-:Y:S02]  /*52c0*/  @!UP0 UMOV UR6, UR7 ;  /* 0x0000000700068c82 */ /* 0x000fe40008000000 */
[----:B---3--:R-:W-:Y:S02]  /*52d0*/  @!UP0 USHF.R.U32.HI UR6, URZ, UR10, UR6 ;  /* 0x0000000aff068299 */ /* 0x008fe40008011606 */
[----:B------:R-:W-:Y:S02]  /*52e0*/  @!UP0 USEL UR7, UR38, UR4, !UP2 ;  /* 0x0000000426078287 */ /* 0x000fe4000d000000 */
[----:B------:R-:W-:Y:S04]  /*52f0*/  @!UP0 USEL UR6, UR37, UR6, !UP1 ;  /* 0x0000000625068287 */ /* 0x000fe8000c800000 */
[----:B------:R-:W-:Y:S02]  /*5300*/  @!UP0 UIADD3 UR4, UPT, UPT, -UR7, UR6, URZ ;  /* 0x0000000607048290 */ /* 0x000fe4000fffe1ff */
[----:B------:R-:W-:Y:S02]  /*5310*/  @!UP0 UIADD3 UR6, UPT, UPT, UR7, -UR6, URZ ;  /* 0x8000000607068290 */ /* 0x000fe4000fffe0ff */
[----:B------:R-:W-:Y:S02]  /*5320*/  UIADD3 UR7, UPT, UPT, UR44, 0x200, URZ ;  /* 0x000002002c077890 */ /* 0x000fe4000fffe0ff */
[----:B------:R-:W-:Y:S02]  /*5330*/  @!UP0 UIMAD UR38, UR4, UR5, UR38 ;  /* 0x00000005042682a4 */ /* 0x000fe4000f8e0226 */
[----:B------:R-:W-:Y:S02]  /*5340*/  @!UP0 UIMAD UR37, UR6, UR14, UR37 ;  /* 0x0000000e062582a4 */ /* 0x000fe4000f8e0225 */
[----:B------:R-:W-:Y:S09]  /*5350*/  ULOP3.LUT UP0, URZ, UR7, 0x1b0, URZ, 0xc0, !UPT ;  /* 0x000001b007ff7892 */ /* 0x000ff2000f80c0ff */
[----:B------:R-:W-:Y:S05]  /*5360*/  BRA.U !UP0, `(.L_x_80) ;  /* 0x00000001087c7547 */ /* 0x000fea000b800000 */
[----:B------:R-:W1:Y:S01]  /*5370*/  LDCU.64 UR8, c[0x4][0x80] ;  /* 0x01001000ff0877ac */ /* 0x000e620008000a00 */
[----:B------:R-:W-:Y:S01]  /*5380*/  MOV R16, 0x0 ;  /* 0x0000000000107802 */ /* 0x000fe20000000f00 */
[----:B------:R-:W-:Y:S02]  /*5390*/  HFMA2 R12, -RZ, RZ, 0, 5.9604644775390625e-08 ;  /* 0x00000001ff0c7431 */ /* 0x000fe400000001ff */
[----:B------:R-:W-:Y:S01]  /*53a0*/  IMAD.MOV.U32 R8, RZ, RZ, 0x70 ;  /* 0x00000070ff087424 */ /* 0x000fe200078e00ff */
[----:B------:R2:W3:Y:S01]  /*53b0*/  LDC.64 R14, c[0x4][R16] ;  /* 0x01000000100e7b82 */ /* 0x0004e20000000a00 */
[----:B------:R-:W4:Y:S01]  /*53c0*/  LDCU.64 UR6, c[0x4][0x88] ;  /* 0x01001100ff0677ac */ /* 0x000f220008000a00 */
[----:B------:R-:W-:Y:S01]  /*53d0*/  IMAD.MOV.U32 R13, RZ, RZ, RZ ;  /* 0x000000ffff0d7224 */ /* 0x000fe200078e00ff */
[----:B------:R-:W2:Y:S01]  /*53e0*/  LDCU.64 UR4, c[0x4][0x8] ;  /* 0x01000100ff0477ac */ /* 0x000ea20008000a00 */
[----:B-1----:R-:W-:Y:S01]  /*53f0*/  MOV R5, UR9 ;  /* 0x0000000900057c02 */ /* 0x002fe20008000f00 */
[----:B------:R-:W-:Y:S01]  /*5400*/  IMAD.U32 R4, RZ, RZ, UR8 ;  /* 0x00000008ff047e24 */ /* 0x000fe2000f8e00ff */
[----:B----4-:R-:W-:Y:S01]  /*5410*/  MOV R7, UR7 ;  /* 0x0000000700077c02 */ /* 0x010fe20008000f00 */
[----:B------:R-:W-:Y:S01]  /*5420*/  IMAD.U32 R6, RZ, RZ, UR6 ;  /* 0x00000006ff067e24 */ /* 0x000fe2000f8e00ff */
[----:B--2---:R-:W-:Y:S01]  /*5430*/  MOV R11, UR5 ;  /* 0x00000005000b7c02 */ /* 0x004fe20008000f00 */
[----:B------:R-:W-:Y:S02]  /*5440*/  IMAD.U32 R10, RZ, RZ, UR4 ;  /* 0x00000004ff0a7e24 */ /* 0x000fe4000f8e00ff */
[----:B------:R-:W-:Y:S07]  /*5450*/  LEPC R20, `(.L_x_81) ;  /* 0x000000001014794e */ /* 0x000fee0000000000 */
[----:B---3-5:R-:W-:Y:S05]  /*5460*/  CALL.ABS.NOINC R14 ;  /* 0x000000000e007343 */ /* 0x028fea0003c00000 */
.L_x_81:
[----:B------:R-:W1:Y:S01]  /*5470*/  LDCU.64 UR8, c[0x4][0x80] ;  /* 0x01001000ff0877ac */ /* 0x000e620008000a00 */
[----:B------:R-:W2:Y:S01]  /*5480*/  LDC.64 R16, c[0x4][R16] ;  /* 0x0100000010107b82 */ /* 0x000ea20000000a00 */
[----:B------:R-:W-:Y:S02]  /*5490*/  HFMA2 R12, -RZ, RZ, 0, 5.9604644775390625e-08 ;  /* 0x00000001ff0c7431 */ /* 0x000fe400000001ff */
[----:B------:R-:W-:Y:S02]  /*54a0*/  IMAD.MOV.U32 R8, RZ, RZ, 0x70 ;  /* 0x00000070ff087424 */ /* 0x000fe400078e00ff */
[----:B------:R-:W-:Y:S01]  /*54b0*/  IMAD.MOV.U32 R13, RZ, RZ, RZ ;  /* 0x000000ffff0d7224 */ /* 0x000fe200078e00ff */
[----:B------:R-:W3:Y:S01]  /*54c0*/  LDCU.64 UR6, c[0x4][0x88] ;  /* 0x01001100ff0677ac */ /* 0x000ee20008000a00 */
[----:B------:R-:W4:Y:S01]  /*54d0*/  LDCU.64 UR4, c[0x4][0x8] ;  /* 0x01000100ff0477ac */ /* 0x000f220008000a00 */
[----:B-1----:R-:W-:Y:S02]  /*54e0*/  MOV R4, UR8 ;  /* 0x0000000800047c02 */ /* 0x002fe40008000f00 */
[----:B------:R-:W-:Y:S02]  /*54f0*/  MOV R5, UR9 ;  /* 0x0000000900057c02 */ /* 0x000fe40008000f00 */
[----:B---3--:R-:W-:Y:S01]  /*5500*/  MOV R7, UR7 ;  /* 0x0000000700077c02 */ /* 0x008fe20008000f00 */
[----:B------:R-:W-:Y:S01]  /*5510*/  IMAD.U32 R6, RZ, RZ, UR6 ;  /* 0x00000006ff067e24 */ /* 0x000fe2000f8e00ff */
[----:B----4-:R-:W-:Y:S01]  /*5520*/  MOV R11, UR5 ;  /* 0x00000005000b7c02 */ /* 0x010fe20008000f00 */
[----:B------:R-:W-:Y:S02]  /*5530*/  IMAD.U32 R10, RZ, RZ, UR4 ;  /* 0x00000004ff0a7e24 */ /* 0x000fe4000f8e00ff */
[----:B------:R-:W-:Y:S07]  /*5540*/  LEPC R20, `(.L_x_80) ;  /* 0x000000001014794e */ /* 0x000fee0000000000 */
[----:B--2---:R-:W-:Y:S05]  /*5550*/  CALL.ABS.NOINC R16 ;  /* 0x0000000010007343 */ /* 0x004fea0003c00000 */
.L_x_80:
[----:B------:R-:W-:Y:S02]  /*5560*/  R2UR UR4, R236 ;  /* 0x00000000ec0472ca */ /* 0x000fe400000e0000 */
[----:B------:R-:W-:Y:S02]  /*5570*/  ISETP.NE.U32.AND P3, PT, R232, RZ, PT ;  /* 0x000000ffe800720c */ /* 0x000fe40003f65070 */
[----:B------:R-:W-:Y:S02]  /*5580*/  ISETP.NE.U32.AND P4, PT, R228, RZ, PT ;  /* 0x000000ffe400720c */ /* 0x000fe40003f85070 */
[----:B------:R-:W-:Y:S02]  /*5590*/  ISETP.NE.AND.EX P3, PT, R233, RZ, PT, P3 ;  /* 0x000000ffe900720c */ /* 0x000fe40003f65330 */
[----:B------:R-:W-:Y:S02]  /*55a0*/  PLOP3.LUT P1, PT, PT, PT, PT, 0x8, 0x80 ;  /* 0x000000000080781c */ /* 0x000fe40003f2e170 */
[----:B------:R-:W-:Y:S03]  /*55b0*/  ISETP.NE.AND.EX P4, PT, R229, RZ, PT, P4 ;  /* 0x000000ffe500720c */ /* 0x000fe60003f85340 */
[----:B------:R-:W-:Y:S06]  /*55c0*/  UISETP.NE.AND UP1, UPT, UR4, URZ, UPT ;  /* 0x000000ff0400728c */ /* 0x000fec000bf25270 */
[----:B------:R-:W-:Y:S05]  /*55d0*/  PLOP3.LUT P0, PT, PT, PT, UP1, 0x80, 0x8 ;  /* 0x000000000008781c */ /* 0x000fea0003f0f018 */
[----:B------:R-:W1:Y:S08]  /*55e0*/  @UP1 LDCU.64 UR4, c[0x0][0x888] ;  /* 0x00011100ff0417ac */ /* 0x000e700008000a00 */
[----:B------:R-:W-:Y:S01]  /*55f0*/  @P0 PLOP3.LUT P1, PT, P3, PT, PT, 0x80, 0x8 ;  /* 0x000000000008081c */ /* 0x000fe20001f2f070 */
[----:B-1----:R-:W-:Y:S04]  /*5600*/  @UP1 UISETP.NE.U32.AND UP0, UPT, UR4, URZ, UPT ;  /* 0x000000ff0400128c */ /* 0x002fe8000bf05070 */
[----:B------:R-:W-:Y:S04]  /*5610*/  @UP1 UISETP.NE.AND.EX UP0, UPT, UR5, URZ, UPT, UP0 ;  /* 0x000000ff0500128c */ /* 0x000fe8000bf05300 */
[----:B------:R-:W-:Y:S01]  /*5620*/  @UP1 USEL UR4, URZ, 0xffffffff, UP0 ;  /* 0xffffffffff041887 */ /* 0x000fe20008000000 */
[----:B------:R-:W-:Y:S11]  /*5630*/  @!P3 BRA `(.L_x_82) ;  /* 0x000000000030b947 */ /* 0x000ff60003800000 */
[----:B------:R-:W-:Y:S01]  /*5640*/  ISETP.NE.U32.AND P2, PT, R230, RZ, PT ;  /* 0x000000ffe600720c */ /* 0x000fe20003f45070 */
[----:B------:R-:W1:Y:S01]  /*5650*/  LDCU.64 UR6, c[0x0][0x358] ;  /* 0x00006b00ff0677ac */ /* 0x000e620008000a00 */
[----:B------:R-:W-:Y:S02]  /*5660*/  IMAD.MOV.U32 R234, RZ, RZ, 0x1 ;  /* 0x00000001ffea7424 */ /* 0x000fe400078e00ff */
[----:B------:R-:W-:Y:S11]  /*5670*/  ISETP.NE.AND.EX P2, PT, R231, RZ, PT, P2 ;  /* 0x000000ffe700720c */ /* 0x000ff60003f45320 */
[----:B------:R-:W-:Y:S02]  /*5680*/  @!UPT UIADD3 URZ, UPT, UPT, URZ, URZ, URZ ;  /* 0x000000fffffff290 */ /* 0x000fe4000fffe0ff */
[----:B------:R-:W2:Y:S01]  /*5690*/  @P2 LDC.64 R4, c[0x0][0x888] ;  /* 0x00022200ff042b82 */ /* 0x000ea20000000a00 */
[----:B------:R-:W-:Y:S04]  /*56a0*/  @P2 IMAD R0, R232, UR36, RZ ;  /* 0x00000024e8002c24 */ /* 0x000fe8000f8e02ff */
[----:B--2---:R-:W-:Y:S04]  /*56b0*/  @P2 IMAD.WIDE R4, R0, 0x4, R4 ;  /* 0x0000000400042825 */ /* 0x004fe800078e0204 */
[----:B------:R-:W-:Y:S01]  /*56c0*/  HFMA2 R0, -RZ, RZ, 0, 5.9604644775390625e-08 ;  /* 0x00000001ff007431 */ /* 0x000fe200000001ff */
[----:B-1---5:R1:W5:Y:S04]  /*56d0*/  @P2 LDG.E R121, desc[UR6][R4.64] ;  /* 0x0000000604792981 */ /* 0x022368000c1e1900 */
[----:B------:R-:W-:Y:S01]  /*56e0*/  @!P2 PRMT R234, R0, 0x7610, R234 ;  /* 0x0000761000eaa816 */ /* 0x000fe200000000ea */
[----:B-1----:R-:W2:Y:S06]  /*56f0*/  @!P2 LDC R121, c[0x0][0x880] ;  /* 0x00022000ff79ab82 */ /* 0x002eac0000000800 */
.L_x_82:
[----:B------:R-:W-:Y:S05]  /*5700*/  @!P4 BRA `(.L_x_83) ;  /* 0x000000000028c947 */ /* 0x000fea0003800000 */
[----:B------:R-:W1:Y:S01]  /*5710*/  LDC.64 R4, c[0x0][0x8a8] ;  /* 0x00022a00ff047b82 */ /* 0x000e620000000a00 */
[----:B------:R-:W3:Y:S01]  /*5720*/  LDCU.64 UR6, c[0x0][0x358] ;  /* 0x00006b00ff0677ac */ /* 0x000ee20008000a00 */
[----:B-1----:R-:W-:Y:S04]  /*5730*/  ISETP.NE.U32.AND P2, PT, R4, RZ, PT ;  /* 0x000000ff0400720c */ /* 0x002fe80003f45070 */
[----:B------:R-:W-:Y:S11]  /*5740*/  ISETP.NE.AND.EX P2, PT, R5, RZ, PT, P2 ;  /* 0x000000ff0500720c */ /* 0x000ff60003f45320 */
[----:B------:R-:W-:Y:S02]  /*5750*/  @!UPT UIADD3 URZ, UPT, UPT, URZ, URZ, URZ ;  /* 0x000000fffffff290 */ /* 0x000fe4000fffe0ff */
[----:B------:R-:W1:Y:S01]  /*5760*/  @P2 LDC.64 R4, c[0x0][0x8a8] ;  /* 0x00022a00ff042b82 */ /* 0x000e620000000a00 */
[----:B------:R-:W-:Y:S04]  /*5770*/  @P2 IMAD R0, R228, UR36, RZ ;  /* 0x00000024e4002c24 */ /* 0x000fe8000f8e02ff */
[----:B-1----:R-:W-:Y:S05]  /*5780*/  @P2 IMAD.WIDE R4, R0, 0x4, R4 ;  /* 0x0000000400042825 */ /* 0x002fea00078e0204 */
[----:B---3-5:R1:W5:Y:S02]  /*5790*/  @P2 LDG.E R120, desc[UR6][R4.64] ;  /* 0x0000000604782981 */ /* 0x028364000c1e1900 */
[----:B-1----:R-:W3:Y:S02]  /*57a0*/  @!P2 LDC R120, c[0x0][0x8a0] ;  /* 0x00022800ff78ab82 */ /* 0x002ee40000000800 */
.L_x_83:
[----:B--2--5:R-:W-:Y:S01]  /*57b0*/  @P0 FSETP.NEU.AND P4, PT, R121, RZ, PT ;  /* 0x000000ff7900020b */ /* 0x024fe20003f8d000 */
[----:B------:R-:W-:Y:S01]  /*57c0*/  IMAD.U32 R0, RZ, RZ, UR4 ;  /* 0x00000004ff007e24 */ /* 0x000fe2000f8e00ff */
[----:B------:R-:W-:Y:S01]  /*57d0*/  @P0 LOP3.LUT P2, RZ, R234, 0xff, RZ, 0xc0, !PT ;  /* 0x000000ffeaff0812 */ /* 0x000fe2000784c0ff */
[----:B------:R-:W-:Y:S01]  /*57e0*/  IMAD.U32 R17, RZ, RZ, UR39 ;  /* 0x00000027ff117e24 */ /* 0x000fe2000f8e00ff */
[----:B------:R-:W-:Y:S01]  /*57f0*/  @P0 SEL R3, RZ, 0xffffffff, P4 ;  /* 0xffffffffff030807 */ /* 0x000fe20002000000 */
[----:B------:R-:W-:Y:S01]  /*5800*/  BSSY B1, `(.L_x_84) ;  /* 0x000007e000017945 */ /* 0x000fe20003800000 */
[----:B------:R-:W-:Y:S02]  /*5810*/  PLOP3.LUT P5, PT, PT, PT, PT, 0x8, 0x80 ;  /* 0x000000000080781c */ /* 0x000fe40003fae170 */
[----:B------:R-:W-:Y:S02]  /*5820*/  CS2R R226, SRZ ;  /* 0x0000000000e27805 */ /* 0x000fe4000001ff00 */
[----:B------:R-:W-:Y:S01]  /*5830*/  @P1 SEL R3, R0, R3, !P2 ;  /* 0x0000000300031207 */ /* 0x000fe20005000000 */
[----:B------:R-:W-:Y:S01]  /*5840*/  IMAD.U32 R0, RZ, RZ, UR45 ;  /* 0x0000002dff007e24 */ /* 0x000fe2000f8e00ff */
[----:B------:R-:W-:Y:S02]  /*5850*/  LEA R17, R17, UR44, 0x3 ;  /* 0x0000002c11117c11 */ /* 0x000fe4000f8e18ff */
[----:B------:R-:W-:Y:S02]  /*5860*/  CS2R R224, SRZ ;  /* 0x0000000000e07805 */ /* 0x000fe4000001ff00 */
[----:B------:R-:W-:Y:S02]  /*5870*/  @P0 LOP3.LUT R3, R3, 0x1, RZ, 0xc0, !PT ;  /* 0x0000000103030812 */ /* 0x000fe400078ec0ff */
[----:B------:R-:W-:Y:S02]  /*5880*/  CS2R R218, SRZ ;  /* 0x0000000000da7805 */ /* 0x000fe4000001ff00 */
[----:B------:R-:W-:Y:S02]  /*5890*/  LEA R0, R0, UR44, 0x3 ;  /* 0x0000002c00007c11 */ /* 0x000fe4000f8e18ff */
[----:B------:R-:W-:Y:S02]  /*58a0*/  CS2R R216, SRZ ;  /* 0x0000000000d87805 */ /* 0x000fe4000001ff00 */
[----:B------:R-:W-:Y:S01]  /*58b0*/  ISETP.NE.U32.OR P6, PT, R3, 0x1, !P0 ;  /* 0x000000010300780c */ /* 0x000fe200047c5470 */
[----:B------:R-:W-:Y:S01]  /*58c0*/  IMAD.U32 R3, RZ, RZ, UR53 ;  /* 0x00000035ff037e24 */ /* 0x000fe2000f8e00ff */
[----:B------:R-:W-:Y:S02]  /*58d0*/  CS2R R210, SRZ ;  /* 0x0000000000d27805 */ /* 0x000fe4000001ff00 */
[----:B------:R-:W-:Y:S02]  /*58e0*/  CS2R R208, SRZ ;  /* 0x0000000000d07805 */ /* 0x000fe4000001ff00 */
[----:B------:R-:W-:Y:S02]  /*58f0*/  P2R R237, PR, RZ, 0x40 ;  /* 0x00000040ffed7803 */ /* 0x000fe40000000000 */
[----:B------:R-:W-:Y:S02]  /*5900*/  CS2R R202, SRZ ;  /* 0x0000000000ca7805 */ /* 0x000fe4000001ff00 */
[----:B------:R-:W-:Y:S02]  /*5910*/  LOP3.LUT R3, R3, 0x1, RZ, 0x3c, !PT ;  /* 0x0000000103037812 */ /* 0x000fe400078e3cff */
[----:B------:R-:W-:Y:S02]  /*5920*/  CS2R R200, SRZ ;  /* 0x0000000000c87805 */ /* 0x000fe4000001ff00 */
[----:B------:R-:W-:Y:S02]  /*5930*/  CS2R R194, SRZ ;  /* 0x0000000000c27805 */ /* 0x000fe4000001ff00 */
[----:B------:R-:W-:Y:S02]  /*5940*/  CS2R R192, SRZ ;  /* 0x0000000000c07805 */ /* 0x000fe4000001ff00 */
[----:B------:R-:W-:Y:S02]  /*5950*/  CS2R R186, SRZ ;  /* 0x0000000000ba7805 */ /* 0x000fe4000001ff00 */
[----:B------:R-:W-:Y:S02]  /*5960*/  CS2R R184, SRZ ;  /* 0x0000000000b87805 */ /* 0x000fe4000001ff00 */
[----:B------:R-:W-:Y:S02]  /*5970*/  CS2R R178, SRZ ;  /* 0x0000000000b27805 */ /* 0x000fe4000001ff00 */
[----:B------:R-:W-:Y:S02]  /*5980*/  @P6 SHF.L.U32 R4, R3, 0x1f, RZ ;  /* 0x0000001f03046819 */ /* 0x000fe400000006ff */
[----:B------:R-:W-:Y:S02]  /*5990*/  CS2R R176, SRZ ;  /* 0x0000000000b07805 */ /* 0x000fe4000001ff00 */
[----:B------:R-:W-:Y:S02]  /*59a0*/  CS2R R170, SRZ ;  /* 0x0000000000aa7805 */ /* 0x000fe4000001ff00 */
[----:B------:R-:W-:Y:S01]  /*59b0*/  CS2R R168, SRZ ;  /* 0x0000000000a87805 */ /* 0x000fe2000001ff00 */
[----:B------:R1:W2:Y:S01]  /*59c0*/  @P6 SYNCS.PHASECHK.TRANS64.TRYWAIT P0, [R0+URZ+0x40], R4 ;  /* 0x00004004000065a7 */ /* 0x0002a200080011ff */
[----:B------:R-:W-:Y:S02]  /*59d0*/  CS2R R162, SRZ ;  /* 0x0000000000a27805 */ /* 0x000fe4000001ff00 */
        /* <DEDUP_REMOVED lines=10> */
[----:B------:R-:W-:Y:S01]  /*5a80*/  CS2R R128, SRZ ;  /* 0x0000000000807805 */ /* 0x000fe2000001ff00 */
[----:B-1----:R-:W-:Y:S05]  /*5a90*/  IMAD.U32 R4, RZ, RZ, UR52 ;  /* 0x00000034ff047e24 */ /* 0x002fea000f8e00ff */
[----:B------:R-:W-:Y:S04]  /*5aa0*/  SHF.L.U32 R4, R4, 0x1f, RZ ;  /* 0x0000001f04047819 */ /* 0x000fe800000006ff */
[----:B------:R1:W4:Y:S01]  /*5ab0*/  SYNCS.PHASECHK.TRANS64.TRYWAIT P4, [R17+URZ+0x90], R4 ;  /* 0x00009004110075a7 */ /* 0x00032200080811ff */
[----:B--2---:R-:W-:Y:S01]  /*5ac0*/  @P6 PLOP3.LUT P5, PT, P0, PT, PT, 0x8, 0x80 ;  /* 0x000000000080681c */ /* 0x004fe200007ae170 */
[----:B------:R-:W-:Y:S01]  /*5ad0*/  @!UPT UIADD3 URZ, UPT, UPT, URZ, URZ, URZ ;  /* 0x000000fffffff290 */ /* 0x000fe2000fffe0ff */
[----:B-1----:R-:W-:Y:S11]  /*5ae0*/  @!P6 BRA `(.L_x_85) ;  /* 0x00000004003ce947 */ /* 0x002ff60003800000 */
[----:B------:R-:W-:Y:S01]  /*5af0*/  ISETP.NE.U32.AND P0, PT, RZ, UR62, PT ;  /* 0x0000003eff007c0c */ /* 0x000fe2000bf05070 */
[----:B------:R-:W-:Y:S01]  /*5b00*/  BSSY B0, `(.L_x_86) ;  /* 0x000001a000007945 */ /* 0x000fe20003800000 */
[----:B------:R-:W-:Y:S02]  /*5b10*/  FSETP.NEU.AND P2, PT, R121, RZ, PT ;  /* 0x000000ff7900720b */ /* 0x000fe40003f4d000 */
[----:B------:R-:W-:Y:S02]  /*5b20*/  ISETP.NE.AND.EX P0, PT, RZ, UR63, PT, P0 ;  /* 0x0000003fff007c0c */ /* 0x000fe4000bf05300 */
[----:B------:R-:W-:Y:S02]  /*5b30*/  LOP3.LUT P1, RZ, R234, 0xff, RZ, 0xc0, !PT ;  /* 0x000000ffeaff7812 */ /* 0x000fe4000782c0ff */
[----:B------:R-:W-:Y:S02]  /*5b40*/  SEL R5, RZ, 0xffffffff, P2 ;  /* 0xffffffffff057807 */ /* 0x000fe40001000000 */
[----:B------:R-:W-:Y:S04]  /*5b50*/  SEL R6, RZ, 0xffffffff, P0 ;  /* 0xffffffffff067807 */ /* 0x000fe80000000000 */
[----:B------:R-:W-:Y:S04]  /*5b60*/  @P3 SEL R5, R6, R5, !P1 ;  /* 0x0000000506053207 */ /* 0x000fe80004800000 */
[----:B------:R-:W-:Y:S04]  /*5b70*/  LOP3.LUT R5, R5, 0x1, RZ, 0xc0, !PT ;  /* 0x0000000105057812 */ /* 0x000fe800078ec0ff */
[----:B------:R-:W-:Y:S11]  /*5b80*/  ISETP.NE.U32.AND P0, PT, R5, 0x1, PT ;  /* 0x000000010500780c */ /* 0x000ff60003f05070 */
[----:B------:R-:W-:Y:S02]  /*5b90*/  @!UPT UIADD3 URZ, UPT, UPT, URZ, URZ, URZ ;  /* 0x000000fffffff290 */ /* 0x000fe4000fffe0ff */
[----:B------:R-:W-:Y:S01]  /*5ba0*/  @P0 SHF.R.U32.HI R6, RZ, 0x1, R238 ;  /* 0x00000001ff060819 */ /* 0x000fe200000116ee */
[C---:B------:R-:W-:Y:S02]  /*5bb0*/  @P0 IMAD.SHL.U32 R8, R238.reuse, 0x10, RZ ;  /* 0x00000010ee080824 */ /* 0x040fe400078e00ff */
[C---:B------:R-:W-:Y:S02]  /*5bc0*/  @P0 IMAD.SHL.U32 R9, R238.reuse, 0x20, RZ ;  /* 0x00000020ee090824 */ /* 0x040fe400078e00ff */
[----:B------:R-:W-:Y:S01]  /*5bd0*/  @P0 IMAD.SHL.U32 R5, R238, 0x4, RZ ;  /* 0x00000004ee050824 */ /* 0x000fe200078e00ff */
[----:B------:R-:W-:Y:S02]  /*5be0*/  @P0 LOP3.LUT R8, R8, 0x600, RZ, 0xc0, !PT ;  /* 0x0000060008080812 */ /* 0x000fe400078ec0ff */
[----:B------:R-:W-:Y:S02]  /*5bf0*/  @P0 LOP3.LUT R7, R9, 0xc0, RZ, 0xc0, !PT ;  /* 0x000000c009070812 */ /* 0x000fe400078ec0ff */
[--C-:B------:R-:W-:Y:S02]  /*5c00*/  @P0 LOP3.LUT R8, R8, 0x20, R9.reuse, 0xf8, !PT ;  /* 0x0000002008080812 */ /* 0x100fe400078ef809 */
[----:B------:R-:W-:Y:S02]  /*5c10*/  @P0 LOP3.LUT R6, R7, 0x8, R6, 0xf8, !PT ;  /* 0x0000000807060812 */ /* 0x000fe400078ef806 */
[----:B------:R-:W-:Y:S02]  /*5c20*/  @P0 LOP3.LUT R8, R8, 0x100, R9, 0xf8, !PT ;  /* 0x0000010008080812 */ /* 0x000fe400078ef809 */
[----:B------:R-:W-:Y:S01]  /*5c30*/  @P0 LOP3.LUT R5, R6, 0x18, R5, 0x78, !PT ;  /* 0x0000001806050812 */ /* 0x000fe200078e7805 */
[----:B------:R-:W-:Y:S03]  /*5c40*/  IMAD.U32 R6, RZ, RZ, UR45 ;  /* 0x0000002dff067e24 */ /* 0x000fe6000f8e00ff */
[----:B------:R-:W-:Y:S01]  /*5c50*/  @P0 LOP3.LUT R5, R8, R5, RZ, 0xfc, !PT ;  /* 0x0000000508050212 */ /* 0x000fe200078efcff */
[----:B------:R-:W-:Y:S06]  /*5c60*/  @!P5 BRA `(.L_x_87) ;  /* 0x00000000000cd947 */ /* 0x000fec0003800000 */
[----:B------:R-:W-:Y:S04]  /*5c70*/  SHF.L.U32 R3, R3, 0x1f, RZ ;  /* 0x0000001f03037819 */ /* 0x000fe800000006ff */
[----:B------:R-:W1:Y:S02]  /*5c80*/  SYNCS.PHASECHK.TRANS64.TRYWAIT P1, [R0+URZ+0x40], R3 ;  /* 0x00004003000075a7 */ /* 0x000e6400080211ff */
[----:B-1----:R-:W-:Y:S05]  /*5c90*/  @!P1 BRA `(.L_x_88) ;  /* 0x0000003800109947 */ /* 0x002fea0003800000 */
.L_x_87:
[----:B------:R-:W-:Y:S05]  /*5ca0*/  BSYNC B0 ;  /* 0x0000000000007941 */ /* 0x000fea0003800000 */
.L_x_86:
[----:B------:R-:W-:Y:S01]  /*5cb0*/  @P0 LOP3.LUT P2, RZ, R238, 0x4, RZ, 0xc0, !PT ;  /* 0x00000004eeff0812 */ /* 0x000fe2000784c0ff */
[----:B------:R-:W-:Y:S01]  /*5cc0*/  @P0 IMAD R5, R6, 0x3800, R5 ;  /* 0x0000380006050824 */ /* 0x000fe200078e0205 */
[----:B------:R-:W-:Y:S02]  /*5cd0*/  PLOP3.LUT P1, PT, PT, PT, PT, 0x8, 0x80 ;  /* 0x000000000080781c */ /* 0x000fe40003f2e170 */
[----:B------:R-:W-:Y:S02]  /*5ce0*/  CS2R R130, SRZ ;  /* 0x0000000000827805 */ /* 0x000fe4000001ff00 */
[----:B------:R-:W-:Y:S02]  /*5cf0*/  @P0 PLOP3.LUT P1, PT, P2, PT, PT, 0x80, 0x8 ;  /* 0x000000000008081c */ /* 0x000fe4000172f070 */
[----:B------:R-:W-:Y:S02]  /*5d00*/  CS2R R128, SRZ ;  /* 0x0000000000807805 */ /* 0x000fe4000001ff00 */
[----:B------:R-:W-:Y:S02]  /*5d10*/  @P0 LEA R5, R5, UR44, 0x1 ;  /* 0x0000002c05050c11 */ /* 0x000fe4000f8e08ff */
        /* <DEDUP_REMOVED lines=24> */
[----:B------:R-:W-:Y:S01]  /*5ea0*/  IMAD.MOV.U32 R226, RZ, RZ, RZ ;  /* 0x000000ffffe27224 */ /* 0x000fe200078e00ff */
[----:B------:R-:W-:Y:S01]  /*5eb0*/  CS2R R224, SRZ ;  /* 0x0000000000e07805 */ /* 0x000fe2000001ff00 */
[----:B------:R-:W-:Y:S05]  /*5ec0*/  @P0 WARPSYNC.ALL ;  /* 0x0000000000000948 */ /* 0x000fea0003800000 */
[----:B------:R2:W2:Y:S01]  /*5ed0*/  @P0 LDSM.16.M88.4 R128, [R5+0x200] ;  /* 0x000200000580083b */ /* 0x0004a20000000200 */
[C---:B-1----:R-:W-:Y:S02]  /*5ee0*/  @P0 VIADD R3, R5.reuse, 0x200 ;  /* 0x0000020005030836 */ /* 0x042fe40000000000 */
[----:B------:R-:W-:Y:S01]  /*5ef0*/  @P0 VIADD R0, R5, 0x220 ;  /* 0x0000022005000836 */ /* 0x000fe20000000000 */
[----:B------:R1:W1:Y:S01]  /*5f00*/  @P0 LDSM.16.M88.4 R136, [R5+0x1200] ;  /* 0x001200000588083b */ /* 0x0002620000000200 */
[----:B------:R-:W-:Y:S03]  /*5f10*/  @P1 VIADD R0, R3, 0xffffffe0 ;  /* 0xffffffe003001836 */ /* 0x000fe60000000000 */
[----:B------:R1:W1:Y:S04]  /*5f20*/  @P0 LDSM.16.M88.4 R152, [R5+0x2200] ;  /* 0x002200000598083b */ /* 0x0002680000000200 */
[----:B------:R1:W1:Y:S04]  /*5f30*/  @P0 LDSM.16.M88.4 R168, [R5+0x3200] ;  /* 0x0032000005a8083b */ /* 0x0002680000000200 */
[----:B------:R1:W1:Y:S04]  /*5f40*/  @P0 LDSM.16.M88.4 R184, [R5+0x4200] ;  /* 0x0042000005b8083b */ /* 0x0002680000000200 */
[----:B------:R1:W1:Y:S04]  /*5f50*/  @P0 LDSM.16.M88.4 R200, [R5+0x5200] ;  /* 0x0052000005c8083b */ /* 0x0002680000000200 */
[----:B------:R1:W1:Y:S04]  /*5f60*/  @P0 LDSM.16.M88.4 R216, [R5+0x6200] ;  /* 0x0062000005d8083b */ /* 0x0002680000000200 */
[----:B------:R1:W1:Y:S04]  /*5f70*/  @P0 LDSM.16.M88.4 R132, [R0] ;  /* 0x000000000084083b */ /* 0x0002680000000200 */
[----:B------:R1:W1:Y:S04]  /*5f80*/  @P0 LDSM.16.M88.4 R144, [R0+0x1000] ;  /* 0x001000000090083b */ /* 0x0002680000000200 */
[----:B------:R1:W1:Y:S04]  /*5f90*/  @P0 LDSM.16.M88.4 R160, [R0+0x2000] ;  /* 0x0020000000a0083b */ /* 0x0002680000000200 */
[----:B------:R1:W1:Y:S04]  /*5fa0*/  @P0 LDSM.16.M88.4 R176, [R0+0x3000] ;  /* 0x0030000000b0083b */ /* 0x0002680000000200 */
[----:B------:R1:W1:Y:S04]  /*5fb0*/  @P0 LDSM.16.M88.4 R192, [R0+0x4000] ;  /* 0x0040000000c0083b */ /* 0x0002680000000200 */
[----:B------:R1:W1:Y:S04]  /*5fc0*/  @P0 LDSM.16.M88.4 R208, [R0+0x5000] ;  /* 0x0050000000d0083b */ /* 0x0002680000000200 */
[----:B--2---:R1:W1:Y:S02]  /*5fd0*/  @P0 LDSM.16.M88.4 R224, [R0+0x6000] ;  /* 0x0060000000e0083b */ /* 0x0042640000000200 */
.L_x_85:
[----:B------:R-:W-:Y:S05]  /*5fe0*/  BSYNC B1 ;  /* 0x0000000000017941 */ /* 0x000fea0003800000 */
.L_x_84:
[----:B----4-:R-:W-:Y:S05]  /*5ff0*/  @P4 BRA `(.L_x_89) ;  /* 0x0000000000084947 */ /* 0x010fea0003800000 */
[----:B------:R-:W2:Y:S02]  /*6000*/  SYNCS.PHASECHK.TRANS64.TRYWAIT P0, [R17+URZ+0x90], R4 ;  /* 0x00009004110075a7 */ /* 0x000ea400080011ff */
[----:B--2---:R-:W-:Y:S05]  /*6010*/  @!P0 BRA `(.L_x_90) ;  /* 0x0000003400448947 */ /* 0x004fea0003800000 */
.L_x_89:
[----:B------:R-:W-:Y:S04]  /*6020*/  ULEA.HI UR4, UR39, UR39, URZ, 0x1 ;  /* 0x0000002727047291 */ /* 0x000fe8000f8f08ff */
[----:B------:R-:W-:Y:S02]  /*6030*/  USHF.R.U32.HI UR5, URZ, 0x1, UR4 ;  /* 0x00000001ff057899 */ /* 0x000fe40008011604 */
[----:B------:R-:W-:Y:S04]  /*6040*/  ULOP3.LUT UR4, UR4, 0xffe, URZ, 0xc0, !UPT ;  /* 0x00000ffe04047892 */ /* 0x000fe8000f8ec0ff */
[----:B------:R-:W-:Y:S01]  /*6050*/  UIADD3 UR4, UPT, UPT, -UR4, UR39, URZ ;  /* 0x0000002704047290 */ /* 0x000fe2000fffe1ff */
[----:B------:R-:W-:Y:S04]  /*6060*/  IMAD.U32 R3, RZ, RZ, UR5 ;  /* 0x00000005ff037e24 */ /* 0x000fe8000f8e00ff */
[----:B------:R-:W-:Y:S01]  /*6070*/  IMAD R3, R3, 0xe0, R2 ;  /* 0x000000e003037824 */ /* 0x000fe200078e0202 */
[----:B-1----:R-:W-:Y:S05]  /*6080*/  MOV R0, UR4 ;  /* 0x0000000400007c02 */ /* 0x002fea0008000f00 */
[----:B------:R-:W-:Y:S05]  /*6090*/  IMAD R16, R0, 0x100000, R3 ;  /* 0x0010000000107824 */ /* 0x000fea00078e0203 */
[----:B------:R-:W-:Y:S04]  /*60a0*/  SHF.R.U32.HI R0, RZ, 0x15, R16 ;  /* 0x00000015ff007819 */ /* 0x000fe80000011610 */
[----:B------:R-:W-:Y:S11]  /*60b0*/  LOP3.LUT P0, RZ, R0, 0x3, R235, 0x48, !PT ;  /* 0x0000000300ff7812 */ /* 0x000ff600078048eb */
[----:B------:R-:W-:Y:S02]  /*60c0*/  @!UPT UIADD3 URZ, UPT, UPT, URZ, URZ, URZ ;  /* 0x000000fffffff290 */ /* 0x000fe4000fffe0ff */
[----:B------:R-:W-:Y:S05]  /*60d0*/  @!P0 BRA `(.L_x_91) ;  /* 0x0000000000408947 */ /* 0x000fea0003800000 */
[----:B------:R-:W1:Y:S01]  /*60e0*/  LDCU.64 UR8, c[0x4][0x70] ;  /* 0x01000e00ff0877ac */ /* 0x000e620008000a00 */
[----:B------:R-:W-:Y:S01]  /*60f0*/  MOV R15, 0x0 ;  /* 0x00000000000f7802 */ /* 0x000fe20000000f00 */
[----:B------:R-:W-:Y:S02]  /*6100*/  HFMA2 R12, -RZ, RZ, 0, 5.9604644775390625e-08 ;  /* 0x00000001ff0c7431 */ /* 0x000fe400000001ff */
[----:B------:R-:W-:Y:S02]  /*6110*/  IMAD.MOV.U32 R8, RZ, RZ, 0x192 ;  /* 0x00000192ff087424 */ /* 0x000fe400078e00ff */
[----:B------:R-:W-:Y:S01]  /*6120*/  IMAD.MOV.U32 R13, RZ, RZ, RZ ;  /* 0x000000ffff0d7224 */ /* 0x000fe200078e00ff */
[----:B------:R-:W4:Y:S01]  /*6130*/  LDCU.64 UR6, c[0x4][0x78] ;  /* 0x01000f00ff0677ac */ /* 0x000f220008000a00 */
[----:B------:R-:W3:Y:S01]  /*6140*/  LDC.64 R14, c[0x4][R15] ;  /* 0x010000000f0e7b82 */ /* 0x000ee20000000a00 */
[----:B------:R-:W5:Y:S01]  /*6150*/  LDCU.64 UR4, c[0x4][0x10] ;  /* 0x01000200ff0477ac */ /* 0x000f620008000a00 */
[----:B-1----:R-:W-:Y:S01]  /*6160*/  MOV R5, UR9 ;  /* 0x0000000900057c02 */ /* 0x002fe20008000f00 */
[----:B--2---:R-:W-:Y:S01]  /*6170*/  IMAD.U32 R4, RZ, RZ, UR8 ;  /* 0x00000008ff047e24 */ /* 0x004fe2000f8e00ff */
[----:B----4-:R-:W-:Y:S01]  /*6180*/  MOV R7, UR7 ;  /* 0x0000000700077c02 */ /* 0x010fe20008000f00 */
[----:B------:R-:W-:Y:S01]  /*6190*/  IMAD.U32 R6, RZ, RZ, UR6 ;  /* 0x00000006ff067e24 */ /* 0x000fe2000f8e00ff */
[----:B-----5:R-:W-:Y:S01]  /*61a0*/  MOV R11, UR5 ;  /* 0x00000005000b7c02 */ /* 0x020fe20008000f00 */
[----:B------:R-:W-:Y:S02]  /*61b0*/  IMAD.U32 R10, RZ, RZ, UR4 ;  /* 0x00000004ff0a7e24 */ /* 0x000fe4000f8e00ff */
[----:B------:R-:W-:Y:S07]  /*61c0*/  LEPC R20, `(.L_x_91) ;  /* 0x000000001014794e */ /* 0x000fee0000000000 */
[----:B---3--:R-:W-:Y:S05]  /*61d0*/  CALL.ABS.NOINC R14 ;  /* 0x000000000e007343 */ /* 0x008fea0003c00000 */
.L_x_91:
[----:B------:R-:W-:Y:S05]  /*61e0*/  WARPSYNC.ALL ;  /* 0x0000000000007948 */ /* 0x000fea0003800000 */
[C---:B------:R-:W-:Y:S01]  /*61f0*/  R2UR UR4, R16.reuse ;  /* 0x00000000100472ca */ /* 0x040fe200000e0000 */
[----:B------:R-:W-:Y:S05]  /*6200*/  VIADD R0, R16, 0x20 ;  /* 0x0000002010007836 */ /* 0x000fea0000000000 */
[----:B------:R-:W-:Y:S04]  /*6210*/  SHF.R.U32.HI R0, RZ, 0x15, R0 ;  /* 0x00000015ff007819 */ /* 0x000fe80000011600 */
[----:B------:R-:W-:Y:S03]  /*6220*/  LOP3.LUT P0, RZ, R0, 0x3, R235, 0x48, !PT ;  /* 0x0000000300ff7812 */ /* 0x000fe600078048eb */
[----:B------:R-:W1:Y:S10]  /*6230*/  LDTM.16dp256bit.x4 R104, tmem[UR4] ;  /* 0x00000004006879ee */ /* 0x000e740008120000 */
[----:B-1----:R-:W-:Y:S05]  /*6240*/  @!P0 BRA `(.L_x_92) ;  /* 0x0000000000408947 */ /* 0x002fea0003800000 */
        /* <DEDUP_REMOVED lines=16> */
.L_x_92:
[----:B------:R-:W-:Y:S05]  /*6350*/  WARPSYNC.ALL ;  /* 0x0000000000007948 */ /* 0x000fea0003800000 */
[C---:B------:R-:W-:Y:S01]  /*6360*/  R2UR UR4, R16.reuse ;  /* 0x00000000100472ca */ /* 0x040fe200000e0000 */
[----:B------:R-:W-:Y:S05]  /*6370*/  VIADD R0, R16, 0x40 ;  /* 0x0000004010007836 */ /* 0x000fea0000000000 */
[----:B------:R-:W-:Y:S04]  /*6380*/  SHF.R.U32.HI R0, RZ, 0x15, R0 ;  /* 0x00000015ff007819 */ /* 0x000fe80000011600 */
[----:B------:R-:W-:Y:S03]  /*6390*/  LOP3.LUT P0, RZ, R0, 0x3, R235, 0x48, !PT ;  /* 0x0000000300ff7812 */ /* 0x000fe600078048eb */
[----:B------:R-:W1:Y:S10]  /*63a0*/  LDTM.16dp256bit.x4 R88, tmem[UR4+0x20] ;  /* 0x00002004005879ee */ /* 0x000e740008120000 */
        /* <DEDUP_REMOVED lines=17> */
.L_x_93:
        /* <DEDUP_REMOVED lines=23> */
.L_x_94:
        /* <DEDUP_REMOVED lines=23> */
.L_x_95:
        /* <DEDUP_REMOVED lines=23> */
.L_x_96:
        /* <DEDUP_REMOVED lines=23> */
.L_x_97:
[----:B------:R-:W1:Y:S01]  /*6a80*/  S2R R238, SR_TID.X ;  /* 0x0000000000ee7919 */ /* 0x000e620000002100 */
[----:B------:R-:W-:Y:S05]  /*6a90*/  WARPSYNC.ALL ;  /* 0x0000000000007948 */ /* 0x000fea0003800000 */
[----:B-1----:R-:W-:Y:S01]  /*6aa0*/  LOP3.LUT P2, R0, R238, 0x60, RZ, 0xc0, !PT ;  /* 0x00000060ee007812 */ /* 0x002fe2000784c0ff */
[----:B------:R-:W-:Y:S01]  /*6ab0*/  HADD2.F32 R122, -RZ, R128.H0_H0 ;  /* 0x20000080ff7a7230 */ /* 0x000fe20000004100 */
[----:B------:R-:W-:Y:S01]  /*6ac0*/  R2UR UR4, R16 ;  /* 0x00000000100472ca */ /* 0x000fe200000e0000 */
[--C-:B------:R-:W-:Y:S01]  /*6ad0*/  HADD2.F32 R124, -RZ, R129.reuse.H0_H0 ;  /* 0x20000081ff7c7230 */ /* 0x100fe20000004100 */
[----:B------:R-:W-:Y:S01]  /*6ae0*/  R2UR UR5, R17 ;  /* 0x00000000110572ca */ /* 0x000fe200000e0000 */
[----:B------:R-:W-:Y:S01]  /*6af0*/  HADD2.F32 R125, -RZ, R129.H1_H1 ;  /* 0x30000081ff7d7230 */ /* 0x000fe20000004100 */
[----:B------:R-:W-:Y:S01]  /*6b00*/  SHF.L.U32 R240, R238, 0x5, RZ ;  /* 0x00000005eef07819 */ /* 0x000fe200000006ff */
[--C-:B------:R-:W-:Y:S01]  /*6b10*/  HADD2.F32 R126, -RZ, R130.reuse.H0_H0 ;  /* 0x20000082ff7e7230 */ /* 0x100fe20000004100 */
[----:B------:R-:W-:Y:S01]  /*6b20*/  SHF.R.U32.HI R239, RZ, 0x1, R238 ;  /* 0x00000001ffef7819 */ /* 0x000fe200000116ee */
[----:B------:R-:W-:Y:S01]  /*6b30*/  HADD2.F32 R127, -RZ, R130.H1_H1 ;  /* 0x30000082ff7f7230 */ /* 0x000fe20000004100 */
[----:B--2---:R-:W-:Y:S01]  /*6b40*/  LOP3.LUT R4, R240, 0xc0, RZ, 0xc0, !PT ;  /* 0x000000c0f0047812 */ /* 0x004fe200078ec0ff */
[----:B------:R-:W1:Y:S01]  /*6b50*/  S2UR UR6, SR_CgaCtaId ;  /* 0x00000000000679c3 */ /* 0x000e620000008800 */
[----:B------:R-:W-:Y:S01]  /*6b60*/  LOP3.LUT P0, RZ, R238, 0x4, RZ, 0xc0, !PT ;  /* 0x00000004eeff7812 */ /* 0x000fe2000780c0ff */
[----:B------:R-:W-:Y:S01]  /*6b70*/  HADD2.F32 R123, -RZ, R128.H1_H1 ;  /* 0x30000080ff7b7230 */ /* 0x000fe20000004100 */
[----:B------:R-:W-:Y:S01]  /*6b80*/  LOP3.LUT R239, R4, 0x8, R239, 0xf8, !PT ;  /* 0x0000000804ef7812 */ /* 0x000fe200078ef8ef */
[C---:B---3--:R-:W-:Y:S01]  /*6b90*/  FMUL R3, R120.reuse, R105 ;  /* 0x0000006978037220 */ /* 0x048fe20000400000 */
[----:B------:R-:W2:Y:S01]  /*6ba0*/  LDTM.16dp256bit.x4 R4, tmem[UR4+0xc0] ;  /* 0x0000c004000479ee */ /* 0x000ea20008120000 */
[----:B------:R-:W-:Y:S01]  /*6bb0*/  NOP ;  /* 0x0000000000007918 */ /* 0x000fe20000000000 */
[----:B------:R-:W-:Y:S01]  /*6bc0*/  UIADD3 UR4, UPT, UPT, UR5, 0xb0, URZ ;  /* 0x000000b005047890 */ /* 0x000fe2000fffe0ff */
[C---:B------:R-:W-:Y:S01]  /*6bd0*/  FMUL R20, R120.reuse, R106 ;  /* 0x0000006a78147220 */ /* 0x040fe20000400000 */
[C---:B------:R-:W-:Y:S01]  /*6be0*/  FMUL R21, R120.reuse, R107 ;  /* 0x0000006b78157220 */ /* 0x040fe20000400000 */
[C---:B------:R-:W-:Y:S01]  /*6bf0*/  FMUL R22, R120.reuse, R108 ;  /* 0x0000006c78167220 */ /* 0x040fe20000400000 */
[--C-:B------:R-:W-:Y:S02]  /*6c00*/  HADD2.F32 R128, -RZ, R131.reuse.H0_H0 ;  /* 0x20000083ff807230 */ /* 0x100fe40000004100 */
[C---:B------:R-:W-:Y:S01]  /*6c10*/  FMUL R23, R120.reuse, R109 ;  /* 0x0000006d78177220 */ /* 0x040fe20000400000 */
[----:B------:R-:W-:Y:S02]  /*6c20*/  HADD2.F32 R129, -RZ, R131.H1_H1 ;  /* 0x30000083ff817230 */ /* 0x000fe40000004100 */
        /* <DEDUP_REMOVED lines=9> */
[----:B------:R-:W-:Y:S02]  /*6cc0*/  HADD2.F32 R117, -RZ, R133.H1_H1 ;  /* 0x30000085ff757230 */ /* 0x000fe40000004100 */
[C---:B------:R-:W-:Y:S01]  /*6cd0*/  FMUL R113, R120.reuse, R119 ;  /* 0x0000007778717220 */ /* 0x040fe20000400000 */
[--C-:B------:R-:W-:Y:S02]  /*6ce0*/  HADD2.F32 R118, -RZ, R134.reuse.H0_H0 ;  /* 0x20000086ff767230 */ /* 0x100fe40000004100 */
[C---:B------:R-:W-:Y:S01]  /*6cf0*/  FMUL R88, R120.reuse, R88 ;  /* 0x0000005878587220 */ /* 0x040fe20000400000 */
[----:B------:R-:W-:Y:S02]  /*6d00*/  HADD2.F32 R119, -RZ, R134.H1_H1 ;  /* 0x30000086ff777230 */ /* 0x000fe40000004100 */
[C---:B------:R-:W-:Y:S01]  /*6d10*/  FMUL R89, R120.reuse, R89 ;  /* 0x0000005978597220 */ /* 0x040fe20000400000 */
[----:B-1----:R-:W-:Y:S01]  /*6d20*/  UPRMT UR4, UR6, 0x654, UR4 ;  /* 0x0000065406047896 */ /* 0x002fe20008000004 */
[--C-:B------:R-:W-:Y:S02]  /*6d30*/  HADD2.F32 R130, -RZ, R135.reuse.H0_H0 ;  /* 0x20000087ff827230 */ /* 0x100fe40000004100 */
[C---:B------:R-:W-:Y:S01]  /*6d40*/  FMUL R90, R120.reuse, R90 ;  /* 0x0000005a785a7220 */ /* 0x040fe20000400000 */
[----:B------:R-:W-:Y:S02]  /*6d50*/  HADD2.F32 R131, -RZ, R135.H1_H1 ;  /* 0x30000087ff837230 */ /* 0x000fe40000004100 */
[C---:B------:R-:W-:Y:S01]  /*6d60*/  FMUL R91, R120.reuse, R91 ;  /* 0x0000005b785b7220 */ /* 0x040fe20000400000 */
[----:B------:R-:W-:Y:S02]  /*6d70*/  HADD2.F32 R132, -RZ, R136.H0_H0 ;  /* 0x20000088ff847230 */ /* 0x000fe40000004100 */
[C---:B------:R-:W-:Y:S01]  /*6d80*/  FMUL R92, R120.reuse, R92 ;  /* 0x0000005c785c7220 */ /* 0x040fe20000400000 */
[--C-:B------:R-:W-:Y:S02]  /*6d90*/  HADD2.F32 R134, -RZ, R137.reuse.H0_H0 ;  /* 0x20000089ff867230 */ /* 0x100fe40000004100 */
[C---:B------:R-:W-:Y:S01]  /*6da0*/  FMUL R93, R120.reuse, R93 ;  /* 0x0000005d785d7220 */ /* 0x040fe20000400000 */
[----:B--2---:R-:W-:Y:S01]  /*6db0*/  SYNCS.ARRIVE.TRANS64.RED.A1T0 RZ, [UR4], RZ ;  /* 0x000000ffffff79a7 */ /* 0x004fe20008100404 */
[----:B------:R-:W-:Y:S02]  /*6dc0*/  HADD2.F32 R135, -RZ, R137.H1_H1 ;  /* 0x30000089ff877230 */ /* 0x000fe40000004100 */
[C---:B------:R-:W-:Y:S01]  /*6dd0*/  FMUL R94, R120.reuse, R94 ;  /* 0x0000005e785e7220 */ /* 0x040fe20000400000 */
[----:B------:R-:W-:Y:S02]  /*6de0*/  HADD2.F32 R137, -RZ, R138.H1_H1 ;  /* 0x3000008aff897230 */ /* 0x000fe40000004100 */
[C---:B------:R-:W-:Y:S01]  /*6df0*/  FMUL R95, R120.reuse, R95 ;  /* 0x0000005f785f7220 */ /* 0x040fe20000400000 */
[--C-:B------:R-:W-:Y:S02]  /*6e00*/  HADD2.F32 R140, -RZ, R144.reuse.H0_H0 ;  /* 0x20000090ff8c7230 */ /* 0x100fe40000004100 */
        /* <DEDUP_REMOVED lines=50> */
[----:B------:R-:W-:Y:S01]  /*7130*/  FMUL R57, R120, R57 ;  /* 0x0000003978397220 */ /* 0x000fe20000400000 */
[----:B------:R-:W-:Y:S01]  /*7140*/  ISETP.NE.AND P1, PT, R0, RZ, PT ;  /* 0x000000ff0000720c */ /* 0x000fe20003f25270 */
[C---:B------:R-:W-:Y:S01]  /*7150*/  FMUL R0, R120.reuse, R104 ;  /* 0x0000006878007220 */ /* 0x040fe20000400000 */
[C---:B------:R-:W-:Y:S01]  /*7160*/  FMUL R104, R120.reuse, R110 ;  /* 0x0000006e78687220 */ /* 0x040fe20000400000 */
[----:B------:R-:W-:Y:S01]  /*7170*/  FMUL R110, R120, R116 ;  /* 0x00000074786e7220 */ /* 0x000fe20000400000 */
[----:B------:R-:W-:Y:S02]  /*7180*/  HADD2.F32 R116, -RZ, R133.H0_H0 ;  /* 0x20000085ff747230 */ /* 0x000fe40000004100 */
[C---:B------:R-:W-:Y:S01]  /*7190*/  FFMA R0, R121.reuse, R122, R0 ;  /* 0x0000007a79007223 */ /* 0x040fe20000000000 */
[C---:B------:R-:W-:Y:S01]  /*71a0*/  FFMA R3, R121.reuse, R123, R3 ;  /* 0x0000007b79037223 */ /* 0x040fe20000000003 */
[C---:B------:R-:W-:Y:S01]  /*71b0*/  FFMA R20, R121.reuse, R124, R20 ;  /* 0x0000007c79147223 */ /* 0x040fe20000000014 */
[C---:B------:R-:W-:Y:S01]  /*71c0*/  FFMA R21, R121.reuse, R125, R21 ;  /* 0x0000007d79157223 */ /* 0x040fe20000000015 */
[C---:B------:R-:W-:Y:S01]  /*71d0*/  FFMA R22, R121.reuse, R126, R22 ;  /* 0x0000007e79167223 */ /* 0x040fe20000000016 */
[----:B------:R-:W-:Y:S01]  /*71e0*/  FFMA R23, R121, R127, R23 ;  /* 0x0000007f79177223 */ /* 0x000fe20000000017 */
[----:B------:R-:W-:Y:S01]  /*71f0*/  F2FP.F16.F32.PACK_AB R124, R3, R0 ;  /* 0x00000000037c723e */ /* 0x000fe200000000ff */
[----:B------:R-:W-:Y:S01]  /*7200*/  FFMA R104, R121, R128, R104 ;  /* 0x0000008079687223 */ /* 0x000fe20000000068 */
[----:B------:R-:W-:Y:S01]  /*7210*/  F2FP.F16.F32.PACK_AB R125, R21, R20 ;  /* 0x00000014157d723e */ /* 0x000fe200000000ff */
[----:B------:R-:W-:Y:S01]  /*7220*/  FFMA R105, R121, R129, R105 ;  /* 0x0000008179697223 */ /* 0x000fe20000000069 */
[----:B------:R-:W-:Y:S01]  /*7230*/  F2FP.F16.F32.PACK_AB R126, R23, R22 ;  /* 0x00000016177e723e */ /* 0x000fe200000000ff */
[C---:B------:R-:W-:Y:S01]  /*7240*/  FFMA R106, R121.reuse, R114, R106 ;  /* 0x00000072796a7223 */ /* 0x040fe2000000006a */
[C---:B------:R-:W-:Y:S01]  /*7250*/  FFMA R107, R121.reuse, R115, R107 ;  /* 0x00000073796b7223 */ /* 0x040fe2000000006b */
[----:B------:R-:W-:Y:S01]  /*7260*/  FFMA R108, R121, R116, R108 ;  /* 0x00000074796c7223 */ /* 0x000fe2000000006c */
[----:B------:R-:W-:Y:S01]  /*7270*/  F2FP.F16.F32.PACK_AB R127, R105, R104 ;  /* 0x00000068697f723e */ /* 0x000fe200000000ff */
[C---:B------:R-:W-:Y:S01]  /*7280*/  FFMA R109, R121.reuse, R117, R109 ;  /* 0x00000075796d7223 */ /* 0x040fe2000000006d */
[----:B------:R-:W-:Y:S01]  /*7290*/  FFMA R110, R121, R118, R110 ;  /* 0x00000076796e7223 */ /* 0x000fe2000000006e */
[----:B------:R-:W-:Y:S01]  /*72a0*/  F2FP.F16.F32.PACK_AB R20, R107, R106 ;  /* 0x0000006a6b14723e */ /* 0x000fe200000000ff */
[----:B------:R-:W-:Y:S01]  /*72b0*/  FFMA R111, R121, R119, R111 ;  /* 0x00000077796f7223 */ /* 0x000fe2000000006f */
[----:B------:R-:W-:Y:S01]  /*72c0*/  HADD2.F32 R133, -RZ, R136.H1_H1 ;  /* 0x30000088ff857230 */ /* 0x000fe20000004100 */
[----:B------:R-:W-:Y:S01]  /*72d0*/  F2FP.F16.F32.PACK_AB R21, R109, R108 ;  /* 0x0000006c6d15723e */ /* 0x000fe200000000ff */
[C---:B------:R-:W-:Y:S01]  /*72e0*/  FFMA R112, R121.reuse, R130, R112 ;  /* 0x0000008279707223 */ /* 0x040fe20000000070 */
[----:B------:R-:W-:Y:S01]  /*72f0*/  FFMA R113, R121, R131, R113 ;  /* 0x0000008379717223 */ /* 0x000fe20000000071 */
[----:B------:R-:W-:Y:S01]  /*7300*/  F2FP.F16.F32.PACK_AB R22, R111, R110 ;  /* 0x0000006e6f16723e */ /* 0x000fe200000000ff */
[C---:B------:R-:W-:Y:S01]  /*7310*/  FFMA R88, R121.reuse, R132, R88 ;  /* 0x0000008479587223 */ /* 0x040fe20000000058 */
[----:B------:R-:W-:Y:S02]  /*7320*/  HADD2.F32 R136, -RZ, R138.H0_H0 ;  /* 0x2000008aff887230 */ /* 0x000fe40000004100 */
[----:B------:R-:W-:Y:S01]  /*7330*/  FFMA R89, R121, R133, R89 ;  /* 0x0000008579597223 */ /* 0x000fe20000000059 */
[----:B------:R-:W-:Y:S01]  /*7340*/  F2FP.F16.F32.PACK_AB R23, R113, R112 ;  /* 0x000000707117723e */ /* 0x000fe200000000ff */
[C---:B------:R-:W-:Y:S01]  /*7350*/  FFMA R90, R121.reuse, R134, R90 ;  /* 0x00000086795a7223 */ /* 0x040fe2000000005a */
[--C-:B------:R-:W-:Y:S02]  /*7360*/  HADD2.F32 R138, -RZ, R139.reuse.H0_H0 ;  /* 0x2000008bff8a7230 */ /* 0x100fe40000004100 */
[----:B------:R-:W-:Y:S01]  /*7370*/  FFMA R91, R121, R135, R91 ;  /* 0x00000087795b7223 */ /* 0x000fe2000000005b */
[----:B------:R-:W-:Y:S01]  /*7380*/  HADD2.F32 R139, -RZ, R139.H1_H1 ;  /* 0x3000008bff8b7230 */ /* 0x000fe20000004100 */
[----:B------:R-:W-:Y:S01]  /*7390*/  F2FP.F16.F32.PACK_AB R88, R89, R88 ;  /* 0x000000585958723e */ /* 0x000fe200000000ff */
[C---:B------:R-:W-:Y:S01]  /*73a0*/  FFMA R92, R121.reuse, R136, R92 ;  /* 0x00000088795c7223 */ /* 0x040fe2000000005c */
        /* <DEDUP_REMOVED lines=22> */
[C---:B------:R-:W-:Y:S01]  /*7510*/  SHF.L.U32 R221, R238.reuse, 0x4, RZ ;  /* 0x00000004eedd7819 */ /* 0x040fe200000006ff */
[----:B------:R-:W-:Y:S01]  /*7520*/  FFMA R76, R121, R152, R76 ;  /* 0x00000098794c7223 */ /* 0x000fe2000000004c */
[----:B------:R-:W-:Y:S01]  /*7530*/  F2FP.F16.F32.PACK_AB R72, R73, R72 ;  /* 0x000000484948723e */ /* 0x000fe200000000ff */
[----:B------:R-:W-:Y:S01]  /*7540*/  FFMA R77, R121, R153, R77 ;  /* 0x00000099794d7223 */ /* 0x000fe2000000004d */
[----:B------:R-:W-:Y:S01]  /*7550*/  F2FP.F16.F32.PACK_AB R73, R75, R74 ;  /* 0x0000004a4b49723e */ /* 0x000fe200000000ff */
[C---:B------:R-:W-:Y:S01]  /*7560*/  FFMA R78, R121.reuse, R154, R78 ;  /* 0x0000009a794e7223 */ /* 0x040fe2000000004e */
[----:B------:R-:W-:Y:S01]  /*7570*/  FFMA R79, R121, R155, R79 ;  /* 0x0000009b794f7223 */ /* 0x000fe2000000004f */
[----:B------:R-:W-:Y:S01]  /*7580*/  LOP3.LUT R221, R221, 0x600, RZ, 0xc0, !PT ;  /* 0x00000600dddd7812 */ /* 0x000fe200078ec0ff */
[----:B------:R-:W-:Y:S01]  /*7590*/  FFMA R80, R121, R156, R80 ;  /* 0x0000009c79507223 */ /* 0x000fe20000000050 */
[----:B------:R-:W-:Y:S01]  /*75a0*/  F2FP.F16.F32.PACK_AB R74, R77, R76 ;  /* 0x0000004c4d4a723e */ /* 0x000fe200000000ff */
[----:B------:R-:W-:Y:S01]  /*75b0*/  FFMA R81, R121, R157, R81 ;  /* 0x0000009d79517223 */ /* 0x000fe20000000051 */
[----:B------:R-:W-:Y:S01]  /*75c0*/  F2FP.F16.F32.PACK_AB R75, R79, R78 ;  /* 0x0000004e4f4b723e */ /* 0x000fe200000000ff */
[C---:B------:R-:W-:Y:S01]  /*75d0*/  FFMA R82, R121.reuse, R158, R82 ;  /* 0x0000009e79527223 */ /* 0x040fe20000000052 */
[----:B------:R-:W-:Y:S01]  /*75e0*/  FFMA R83, R121, R159, R83 ;  /* 0x0000009f79537223 */ /* 0x000fe20000000053 */
[----:B------:R-:W-:Y:S01]  /*75f0*/  LOP3.LUT R221, R221, 0x20, R240, 0xf8, !PT ;  /* 0x00000020dddd7812 */ /* 0x000fe200078ef8f0 */
[C---:B------:R-:W-:Y:S01]  /*7600*/  FFMA R84, R121.reuse, R160, R84 ;  /* 0x000000a079547223 */ /* 0x040fe20000000054 */
[----:B------:R-:W-:Y:S01]  /*7610*/  SHF.L.U32 R220, R238, 0x2, RZ ;  /* 0x00000002eedc7819 */ /* 0x000fe200000006ff */
[----:B------:R-:W-:Y:S01]  /*7620*/  FFMA R85, R121, R161, R85 ;  /* 0x000000a179557223 */ /* 0x000fe20000000055 */
[----:B------:R-:W-:Y:S01]  /*7630*/  F2FP.F16.F32.PACK_AB R80, R81, R80 ;  /* 0x000000505150723e */ /* 0x000fe200000000ff */
[----:B------:R-:W-:Y:S01]  /*7640*/  FFMA R86, R121, R162, R86 ;  /* 0x000000a279567223 */ /* 0x000fe20000000056 */
[--C-:B------:R-:W-:Y:S01]  /*7650*/  HADD2.F32 R166, -RZ, R169.reuse.H0_H0 ;  /* 0x200000a9ffa67230 */ /* 0x100fe20000004100 */
[----:B------:R-:W-:Y:S01]  /*7660*/  F2FP.F16.F32.PACK_AB R81, R83, R82 ;  /* 0x000000525351723e */ /* 0x000fe200000000ff */
[----:B------:R-:W-:Y:S01]  /*7670*/  FFMA R87, R121, R163, R87 ;  /* 0x000000a379577223 */ /* 0x000fe20000000057 */
[----:B------:R-:W-:Y:S01]  /*7680*/  F2FP.F16.F32.PACK_AB R82, R85, R84 ;  /* 0x000000545552723e */ /* 0x000fe200000000ff */
[C---:B------:R-:W-:Y:S01]  /*7690*/  FFMA R56, R121.reuse, R164, R56 ;  /* 0x000000a479387223 */ /* 0x040fe20000000038 */
[----:B------:R-:W-:Y:S01]  /*76a0*/  FFMA R57, R121, R165, R57 ;  /* 0x000000a579397223 */ /* 0x000fe20000000039 */
[----:B------:R-:W-:Y:S01]  /*76b0*/  HADD2.F32 R167, -RZ, R169.H1_H1 ;  /* 0x300000a9ffa77230 */ /* 0x000fe20000004100 */
[----:B------:R-:W-:Y:S01]  /*76c0*/  F2FP.F16.F32.PACK_AB R83, R87, R86 ;  /* 0x000000565753723e */ /* 0x000fe200000000ff */
[C---:B------:R-:W-:Y:S01]  /*76d0*/  FMUL R58, R120.reuse, R58 ;  /* 0x0000003a783a7220 */ /* 0x040fe20000400000 */
[----:B------:R-:W-:Y:S01]  /*76e0*/  LOP3.LUT R240, R221, 0x100, R240, 0xf8, !PT ;  /* 0x00000100ddf07812 */ /* 0x000fe200078ef8f0 */
[--C-:B------:R-:W-:Y:S01]  /*76f0*/  HADD2.F32 R168, -RZ, R170.reuse.H0_H0 ;  /* 0x200000aaffa87230 */ /* 0x100fe20000004100 */
[----:B------:R-:W-:Y:S01]  /*7700*/  LOP3.LUT R239, R239, 0x18, R220, 0x78, !PT ;  /* 0x00000018efef7812 */ /* 0x000fe200078e78dc */
[----:B------:R-:W-:Y:S01]  /*7710*/  FFMA R58, R121, R166, R58 ;  /* 0x000000a6793a7223 */ /* 0x000fe2000000003a */
[----:B------:R-:W-:Y:S01]  /*7720*/  F2FP.F16.F32.PACK_AB R56, R57, R56 ;  /* 0x000000383938723e */ /* 0x000fe200000000ff */
[C---:B------:R-:W-:Y:S01]  /*7730*/  FMUL R59, R120.reuse, R59 ;  /* 0x0000003b783b7220 */ /* 0x040fe20000400000 */
[----:B------:R-:W-:Y:S02]  /*7740*/  HADD2.F32 R169, -RZ, R170.H1_H1 ;  /* 0x300000aaffa97230 */ /* 0x000fe40000004100 */
[C---:B------:R-:W-:Y:S01]  /*7750*/  FMUL R60, R120.reuse, R60 ;  /* 0x0000003c783c7220 */ /* 0x040fe20000400000 */
[--C-:B------:R-:W-:Y:S02]  /*7760*/  HADD2.F32 R170, -RZ, R171.reuse.H0_H0 ;  /* 0x200000abffaa7230 */ /* 0x100fe40000004100 */
[C---:B------:R-:W-:Y:S01]  /*7770*/  FFMA R59, R121.reuse, R167, R59 ;  /* 0x000000a7793b7223 */ /* 0x040fe2000000003b */
[C---:B------:R-:W-:Y:S01]  /*7780*/  FMUL R61, R120.reuse, R61 ;  /* 0x0000003d783d7220 */ /* 0x040fe20000400000 */
[C---:B------:R-:W-:Y:S01]  /*7790*/  FFMA R60, R121.reuse, R168, R60 ;  /* 0x000000a8793c7223 */ /* 0x040fe2000000003c */
[----:B------:R-:W-:Y:S02]  /*77a0*/  HADD2.F32 R171, -RZ, R171.H1_H1 ;  /* 0x300000abffab7230 */ /* 0x000fe40000004100 */
[----:B------:R-:W-:Y:S01]  /*77b0*/  FMUL R62, R120, R62 ;  /* 0x0000003e783e7220 */ /* 0x000fe20000400000 */
[----:B------:R-:W-:Y:S01]  /*77c0*/  LOP3.LUT R123, R240, R239, RZ, 0xfc, !PT ;  /* 0x000000eff07b7212 */ /* 0x000fe200078efcff */
[C---:B------:R-:W-:Y:S01]  /*77d0*/  FFMA R61, R121.reuse, R169, R61 ;  /* 0x000000a9793d7223 */ /* 0x040fe2000000003d */
[----:B------:R-:W-:Y:S01]  /*77e0*/  MOV R122, UR45 ;  /* 0x0000002d007a7c02 */ /* 0x000fe20008000f00 */
[----:B------:R-:W-:Y:S01]  /*77f0*/  FFMA R62, R121, R170, R62 ;  /* 0x000000aa793e7223 */ /* 0x000fe2000000003e */
[----:B------:R-:W-:Y:S01]  /*7800*/  F2FP.F16.F32.PACK_AB R57, R59, R58 ;  /* 0x0000003a3b39723e */ /* 0x000fe200000000ff */
[----:B------:R-:W-:Y:S01]  /*7810*/  FMUL R63, R120, R63 ;  /* 0x0000003f783f7220 */ /* 0x000fe20000400000 */
[--C-:B------:R-:W-:Y:S01]  /*7820*/  HADD2.F32 R172, -RZ, R176.reuse.H0_H0 ;  /* 0x200000b0ffac7230 */ /* 0x100fe20000004100 */
[----:B------:R-:W-:Y:S01]  /*7830*/  F2FP.F16.F32.PACK_AB R58, R61, R60 ;  /* 0x0000003c3d3a723e */ /* 0x000fe200000000ff */
[----:B------:R-:W-:Y:S02]  /*7840*/  IMAD R123, R122, 0x3800, R123 ;  /* 0x000038007a7b7824 */ /* 0x000fe400078e027b */
[----:B------:R-:W-:Y:S01]  /*7850*/  FFMA R63, R121, R171, R63 ;  /* 0x000000ab793f7223 */ /* 0x000fe2000000003f */
[C---:B------:R-:W-:Y:S01]  /*7860*/  FMUL R64, R120.reuse, R64 ;  /* 0x0000004078407220 */ /* 0x040fe20000400000 */
[----:B------:R-:W-:Y:S01]  /*7870*/  HADD2.F32 R173, -RZ, R176.H1_H1 ;  /* 0x300000b0ffad7230 */ /* 0x000fe20000004100 */
[----:B------:R-:W-:Y:S01]  /*7880*/  UMOV UR7, 0x400 ;  /* 0x0000040000077882 */ /* 0x000fe20000000000 */
[C---:B------:R-:W-:Y:S01]  /*7890*/  FMUL R65, R120.reuse, R65 ;  /* 0x0000004178417220 */ /* 0x040fe20000400000 */
[--C-:B------:R-:W-:Y:S01]  /*78a0*/  HADD2.F32 R174, -RZ, R177.reuse.H0_H0 ;  /* 0x200000b1ffae7230 */ /* 0x100fe20000004100 */
[----:B------:R-:W-:Y:S01]  /*78b0*/  F2FP.F16.F32.PACK_AB R59, R63, R62 ;  /* 0x0000003e3f3b723e */ /* 0x000fe200000000ff */
[----:B------:R-:W-:Y:S01]  /*78c0*/  ULEA UR7, UR6, UR7, 0x18 ;  /* 0x0000000706077291 */ /* 0x000fe2000f8ec0ff */
[C---:B------:R-:W-:Y:S01]  /*78d0*/  FFMA R64, R121.reuse, R172, R64 ;  /* 0x000000ac79407223 */ /* 0x040fe20000000040 */
[----:B------:R-:W-:Y:S01]  /*78e0*/  FFMA R65, R121, R173, R65 ;  /* 0x000000ad79417223 */ /* 0x000fe20000000041 */
[C---:B------:R-:W-:Y:S01]  /*78f0*/  FMUL R66, R120.reuse, R66 ;  /* 0x0000004278427220 */ /* 0x040fe20000400000 */
[----:B------:R-:W-:Y:S02]  /*7900*/  HADD2.F32 R175, -RZ, R177.H1_H1 ;  /* 0x300000b1ffaf7230 */ /* 0x000fe40000004100 */
[----:B------:R-:W-:Y:S01]  /*7910*/  FMUL R67, R120, R67 ;  /* 0x0000004378437220 */ /* 0x000fe20000400000 */
[--C-:B------:R-:W-:Y:S01]  /*7920*/  HADD2.F32 R176, -RZ, R178.reuse.H0_H0 ;  /* 0x200000b2ffb07230 */ /* 0x100fe20000004100 */
[----:B------:R-:W-:Y:S01]  /*7930*/  LEA R0, R123, UR7, 0x1 ;  /* 0x000000077b007c11 */ /* 0x000fe2000f8e08ff */
[----:B------:R-:W-:Y:S01]  /*7940*/  FFMA R66, R121, R174, R66 ;  /* 0x000000ae79427223 */ /* 0x000fe20000000042 */
[----:B------:R-:W-:Y:S01]  /*7950*/  F2FP.F16.F32.PACK_AB R64, R65, R64 ;  /* 0x000000404140723e */ /* 0x000fe200000000ff */
[----:B------:R-:W-:Y:S01]  /*7960*/  FFMA R67, R121, R175, R67 ;  /* 0x000000af79437223 */ /* 0x000fe20000000043 */
[C---:B------:R-:W-:Y:S01]  /*7970*/  IADD3 R122, PT, PT, R0.reuse, 0x200, RZ ;  /* 0x00000200007a7810 */ /* 0x040fe20007ffe0ff */
[----:B------:R1:W-:Y:S01]  /*7980*/  STSM.16.M88.4 [R0+0x200], R124 ;  /* 0x0002007c00007844 */ /* 0x0003e20000000200 */
[----:B------:R-:W-:Y:S01]  /*7990*/  IADD3 R3, PT, PT, R0, 0x220, RZ ;  /* 0x0000022000037810 */ /* 0x000fe20007ffe0ff */
[----:B------:R-:W-:Y:S01]  /*79a0*/  FMUL R68, R120, R68 ;  /* 0x0000004478447220 */ /* 0x000fe20000400000 */
[----:B------:R-:W-:Y:S01]  /*79b0*/  HADD2.F32 R177, -RZ, R178.H1_H1 ;  /* 0x300000b2ffb17230 */ /* 0x000fe20000004100 */
[----:B------:R-:W-:Y:S01]  /*79c0*/  @P0 IADD3 R3, PT, PT, R122, -0x20, RZ ;  /* 0xffffffe07a030810 */ /* 0x000fe20007ffe0ff */
[C---:B------:R-:W-:Y:S01]  /*79d0*/  FMUL R69, R120.reuse, R69 ;  /* 0x0000004578457220 */ /* 0x040fe20000400000 */
[--C-:B------:R-:W-:Y:S01]  /*79e0*/  HADD2.F32 R178, -RZ, R179.reuse.H0_H0 ;  /* 0x200000b3ffb27230 */ /* 0x100fe20000004100 */
[----:B------:R-:W-:Y:S01]  /*79f0*/  F2FP.F16.F32.PACK_AB R65, R67, R66 ;  /* 0x000000424341723e */ /* 0x000fe200000000ff */
[C---:B------:R-:W-:Y:S01]  /*7a00*/  FFMA R68, R121.reuse, R176, R68 ;  /* 0x000000b079447223 */ /* 0x040fe20000000044 */
[----:B------:R1:W-:Y:S01]  /*7a10*/  STSM.16.M88.4 [R3], R20 ;  /* 0x0000001403007844 */ /* 0x0003e20000000200 */
[----:B------:R-:W-:Y:S01]  /*7a20*/  FFMA R69, R121, R177, R69 ;  /* 0x000000b179457223 */ /* 0x000fe20000000045 */
[C---:B------:R-:W-:Y:S01]  /*7a30*/  FMUL R70, R120.reuse, R70 ;  /* 0x0000004678467220 */ /* 0x040fe20000400000 */
[----:B------:R-:W-:Y:S05]  /*7a40*/  HADD2.F32 R179, -RZ, R179.H1_H1 ;  /* 0x300000b3ffb37230 */ /* 0x000fea0000004100 */
[----:B------:R1:W-:Y:S01]  /*7a50*/  STSM.16.M88.4 [R0+0x1200], R88 ;  /* 0x0012005800007844 */ /* 0x0003e20000000200 */
[C---:B------:R-:W-:Y:S01]  /*7a60*/  FMUL R71, R120.reuse, R71 ;  /* 0x0000004778477220 */ /* 0x040fe20000400000 */
[--C-:B------:R-:W-:Y:S01]  /*7a70*/  HADD2.F32 R180, -RZ, R184.reuse.H0_H0 ;  /* 0x200000b8ffb47230 */ /* 0x100fe20000004100 */
[----:B------:R-:W-:Y:S05]  /*7a80*/  F2FP.F16.F32.PACK_AB R66, R69, R68 ;  /* 0x000000444542723e */ /* 0x000fea00000000ff */
[----:B------:R1:W-:Y:S01]  /*7a90*/  STSM.16.M88.4 [R3+0x1000], R96 ;  /* 0x0010006003007844 */ /* 0x0003e20000000200 */
[C---:B------:R-:W-:Y:S01]  /*7aa0*/  FFMA R70, R121.reuse, R178, R70 ;  /* 0x000000b279467223 */ /* 0x040fe20000000046 */
[----:B------:R-:W-:Y:S01]  /*7ab0*/  FFMA R71, R121, R179, R71 ;  /* 0x000000b379477223 */ /* 0x000fe20000000047 */
[----:B------:R-:W-:Y:S05]  /*7ac0*/  HADD2.F32 R181, -RZ, R184.H1_H1 ;  /* 0x300000b8ffb57230 */ /* 0x000fea0000004100 */
[----:B------:R1:W-:Y:S01]  /*7ad0*/  STSM.16.M88.4 [R0+0x2200], R72 ;  /* 0x0022004800007844 */ /* 0x0003e20000000200 */
[C---:B------:R-:W-:Y:S01]  /*7ae0*/  FMUL R40, R120.reuse, R40 ;  /* 0x0000002878287220 */ /* 0x040fe20000400000 */
[--C-:B------:R-:W-:Y:S01]  /*7af0*/  HADD2.F32 R182, -RZ, R185.reuse.H0_H0 ;  /* 0x200000b9ffb67230 */ /* 0x100fe20000004100 */
[----:B------:R-:W-:Y:S05]  /*7b00*/  F2FP.F16.F32.PACK_AB R67, R71, R70 ;  /* 0x000000464743723e */ /* 0x000fea00000000ff */
[----:B------:R1:W-:Y:S01]  /*7b10*/  STSM.16.M88.4 [R3+0x2000], R80 ;  /* 0x0020005003007844 */ /* 0x0003e20000000200 */
[C---:B------:R-:W-:Y:S01]  /*7b20*/  FFMA R40, R121.reuse, R180, R40 ;  /* 0x000000b479287223 */ /* 0x040fe20000000028 */
[C---:B------:R-:W-:Y:S01]  /*7b30*/  FMUL R41, R120.reuse, R41 ;  /* 0x0000002978297220 */ /* 0x040fe20000400000 */
[----:B------:R-:W-:Y:S05]  /*7b40*/  HADD2.F32 R183, -RZ, R185.H1_H1 ;  /* 0x300000b9ffb77230 */ /* 0x000fea0000004100 */
[----:B------:R1:W-:Y:S01]  /*7b50*/  STSM.16.M88.4 [R0+0x3200], R56 ;  /* 0x0032003800007844 */ /* 0x0003e20000000200 */
[C---:B------:R-:W-:Y:S01]  /*7b60*/  FMUL R42, R120.reuse, R42 ;  /* 0x0000002a782a7220 */ /* 0x040fe20000400000 */
[C---:B------:R-:W-:Y:S01]  /*7b70*/  FFMA R41, R121.reuse, R181, R41 ;  /* 0x000000b579297223 */ /* 0x040fe20000000029 */
[--C-:B------:R-:W-:Y:S05]  /*7b80*/  HADD2.F32 R184, -RZ, R186.reuse.H0_H0 ;  /* 0x200000baffb87230 */ /* 0x100fea0000004100 */
[----:B------:R1:W-:Y:S01]  /*7b90*/  STSM.16.M88.4 [R3+0x3000], R64 ;  /* 0x0030004003007844 */ /* 0x0003e20000000200 */
[----:B------:R-:W-:Y:S01]  /*7ba0*/  FFMA R42, R121, R182, R42 ;  /* 0x000000b6792a7223 */ /* 0x000fe2000000002a */
[C---:B------:R-:W-:Y:S01]  /*7bb0*/  FMUL R43, R120.reuse, R43 ;  /* 0x0000002b782b7220 */ /* 0x040fe20000400000 */
[----:B------:R-:W-:Y:S01]  /*7bc0*/  F2FP.F16.F32.PACK_AB R40, R41, R40 ;  /* 0x000000282928723e */ /* 0x000fe200000000ff */
[----:B------:R-:W-:Y:S02]  /*7bd0*/  HADD2.F32 R185, -RZ, R186.H1_H1 ;  /* 0x300000baffb97230 */ /* 0x000fe40000004100 */
[C---:B------:R-:W-:Y:S01]  /*7be0*/  FMUL R44, R120.reuse, R44 ;  /* 0x0000002c782c7220 */ /* 0x040fe20000400000 */
[C---:B------:R-:W-:Y:S01]  /*7bf0*/  FFMA R43, R121.reuse, R183, R43 ;  /* 0x000000b7792b7223 */ /* 0x040fe2000000002b */
[--C-:B------:R-:W-:Y:S02]  /*7c00*/  HADD2.F32 R186, -RZ, R187.reuse.H0_H0 ;  /* 0x200000bbffba7230 */ /* 0x100fe40000004100 */
[C---:B------:R-:W-:Y:S01]  /*7c10*/  FMUL R45, R120.reuse, R45 ;  /* 0x0000002d782d7220 */ /* 0x040fe20000400000 */
[----:B------:R-:W-:Y:S01]  /*7c20*/  FFMA R44, R121, R184, R44 ;  /* 0x000000b8792c7223 */ /* 0x000fe2000000002c */
[----:B------:R-:W-:Y:S01]  /*7c30*/  HADD2.F32 R187, -RZ, R187.H1_H1 ;  /* 0x300000bbffbb7230 */ /* 0x000fe20000004100 */
[----:B------:R-:W-:Y:S01]  /*7c40*/  F2FP.F16.F32.PACK_AB R41, R43, R42 ;  /* 0x0000002a2b29723e */ /* 0x000fe200000000ff */
[----:B------:R-:W-:Y:S01]  /*7c50*/  FFMA R45, R121, R185, R45 ;  /* 0x000000b9792d7223 */ /* 0x000fe2000000002d */
[C---:B------:R-:W-:Y:S01]  /*7c60*/  FMUL R46, R120.reuse, R46 ;  /* 0x0000002e782e7220 */ /* 0x040fe20000400000 */
[C---:B------:R-:W-:Y:S01]  /*7c70*/  FMUL R47, R120.reuse, R47 ;  /* 0x0000002f782f7220 */ /* 0x040fe20000400000 */
[--C-:B------:R-:W-:Y:S02]  /*7c80*/  HADD2.F32 R188, -RZ, R192.reuse.H0_H0 ;  /* 0x200000c0ffbc7230 */ /* 0x100fe40000004100 */
[C---:B------:R-:W-:Y:S01]  /*7c90*/  FMUL R48, R120.reuse, R48 ;  /* 0x0000003078307220 */ /* 0x040fe20000400000 */
[----:B------:R-:W-:Y:S01]  /*7ca0*/  HADD2.F32 R189, -RZ, R192.H1_H1 ;  /* 0x300000c0ffbd7230 */ /* 0x000fe20000004100 */
[----:B------:R-:W-:Y:S01]  /*7cb0*/  F2FP.F16.F32.PACK_AB R42, R45, R44 ;  /* 0x0000002c2d2a723e */ /* 0x000fe200000000ff */
[C---:B------:R-:W-:Y:S01]  /*7cc0*/  FFMA R46, R121.reuse, R186, R46 ;  /* 0x000000ba792e7223 */ /* 0x040fe2000000002e */
[C---:B------:R-:W-:Y:S01]  /*7cd0*/  FFMA R47, R121.reuse, R187, R47 ;  /* 0x000000bb792f7223 */ /* 0x040fe2000000002f */
[----:B------:R-:W-:Y:S01]  /*7ce0*/  FFMA R48, R121, R188, R48 ;  /* 0x000000bc79307223 */ /* 0x000fe20000000030 */
[C---:B------:R-:W-:Y:S01]  /*7cf0*/  FMUL R49, R120.reuse, R49 ;  /* 0x0000003178317220 */ /* 0x040fe20000400000 */
[--C-:B------:R-:W-:Y:S02]  /*7d00*/  HADD2.F32 R190, -RZ, R193.reuse.H0_H0 ;  /* 0x200000c1ffbe7230 */ /* 0x100fe40000004100 */
[C---:B------:R-:W-:Y:S01]  /*7d10*/  FMUL R50, R120.reuse, R50 ;  /* 0x0000003278327220 */ /* 0x040fe20000400000 */
[----:B------:R-:W-:Y:S01]  /*7d20*/  HADD2.F32 R191, -RZ, R193.H1_H1 ;  /* 0x300000c1ffbf7230 */ /* 0x000fe20000004100 */
[----:B------:R-:W-:Y:S01]  /*7d30*/  F2FP.F16.F32.PACK_AB R43, R47, R46 ;  /* 0x0000002e2f2b723e */ /* 0x000fe200000000ff */
[C---:B------:R-:W-:Y:S01]  /*7d40*/  FFMA R49, R121.reuse, R189, R49 ;  /* 0x000000bd79317223 */ /* 0x040fe20000000031 */
[----:B------:R-:W-:Y:S01]  /*7d50*/  FFMA R50, R121, R190, R50 ;  /* 0x000000be79327223 */ /* 0x000fe20000000032 */
[C---:B------:R-:W-:Y:S01]  /*7d60*/  FMUL R51, R120.reuse, R51 ;  /* 0x0000003378337220 */ /* 0x040fe20000400000 */
[--C-:B------:R-:W-:Y:S01]  /*7d70*/  HADD2.F32 R192, -RZ, R194.reuse.H0_H0 ;  /* 0x200000c2ffc07230 */ /* 0x100fe20000004100 */
[----:B------:R1:W-:Y:S01]  /*7d80*/  STSM.16.M88.4 [R0+0x4200], R40 ;  /* 0x0042002800007844 */ /* 0x0003e20000000200 */
[----:B------:R-:W-:Y:S01]  /*7d90*/  F2FP.F16.F32.PACK_AB R48, R49, R48 ;  /* 0x000000303130723e */ /* 0x000fe200000000ff */
[----:B------:R-:W-:Y:S01]  /*7da0*/  FFMA R51, R121, R191, R51 ;  /* 0x000000bf79337223 */ /* 0x000fe20000000033 */
[C---:B------:R-:W-:Y:S01]  /*7db0*/  FMUL R52, R120.reuse, R52 ;  /* 0x0000003478347220 */ /* 0x040fe20000400000 */
[----:B------:R-:W-:Y:S02]  /*7dc0*/  HADD2.F32 R193, -RZ, R194.H1_H1 ;  /* 0x300000c2ffc17230 */ /* 0x000fe40000004100 */
[C---:B------:R-:W-:Y:S01]  /*7dd0*/  FMUL R53, R120.reuse, R53 ;  /* 0x0000003578357220 */ /* 0x040fe20000400000 */
[--C-:B------:R-:W-:Y:S01]  /*7de0*/  HADD2.F32 R194, -RZ, R195.reuse.H0_H0 ;  /* 0x200000c3ffc27230 */ /* 0x100fe20000004100 */
[----:B------:R-:W-:Y:S01]  /*7df0*/  F2FP.F16.F32.PACK_AB R49, R51, R50 ;  /* 0x000000323331723e */ /* 0x000fe200000000ff */
[C---:B------:R-:W-:Y:S01]  /*7e00*/  FFMA R52, R121.reuse, R192, R52 ;  /* 0x000000c079347223 */ /* 0x040fe20000000034 */
        /* <DEDUP_REMOVED lines=8> */
[----:B------:R-:W-:Y:S02]  /*7e90*/  HADD2.F32 R197, -RZ, R200.H1_H1 ;  /* 0x300000c8ffc57230 */ /* 0x000fe40000004100 */
[C---:B------:R-:W-:Y:S01]  /*7ea0*/  FMUL R24, R120.reuse, R24 ;  /* 0x0000001878187220 */ /* 0x040fe20000400000 */
[--C-:B------:R-:W-:Y:S02]  /*7eb0*/  HADD2.F32 R198, -RZ, R201.reuse.H0_H0 ;  /* 0x200000c9ffc67230 */ /* 0x100fe40000004100 */
[C---:B------:R-:W-:Y:S01]  /*7ec0*/  FMUL R25, R120.reuse, R25 ;  /* 0x0000001978197220 */ /* 0x040fe20000400000 */
[----:B------:R-:W-:Y:S01]  /*7ed0*/  F2FP.F16.F32.PACK_AB R51, R55, R54 ;  /* 0x000000363733723e */ /* 0x000fe200000000ff */
[C---:B------:R-:W-:Y:S01]  /*7ee0*/  FFMA R24, R121.reuse, R196, R24 ;  /* 0x000000c479187223 */ /* 0x040fe20000000018 */
[----:B------:R-:W-:Y:S02]  /*7ef0*/  HADD2.F32 R199, -RZ, R201.H1_H1 ;  /* 0x300000c9ffc77230 */ /* 0x000fe40000004100 */
[----:B------:R-:W-:Y:S01]  /*7f00*/  FFMA R25, R121, R197, R25 ;  /* 0x000000c579197223 */ /* 0x000fe20000000019 */
[C---:B------:R-:W-:Y:S01]  /*7f10*/  FMUL R26, R120.reuse, R26 ;  /* 0x0000001a781a7220 */ /* 0x040fe20000400000 */
[----:B------:R1:W-:Y:S01]  /*7f20*/  STSM.16.M88.4 [R3+0x4000], R48 ;  /* 0x0040003003007844 */ /* 0x0003e20000000200 */
[--C-:B------:R-:W-:Y:S02]  /*7f30*/  HADD2.F32 R200, -RZ, R202.reuse.H0_H0 ;  /* 0x200000caffc87230 */ /* 0x100fe40000004100 */
[C---:B------:R-:W-:Y:S01]  /*7f40*/  FMUL R27, R120.reuse, R27 ;  /* 0x0000001b781b7220 */ /* 0x040fe20000400000 */
[----:B------:R-:W-:Y:S01]  /*7f50*/  F2FP.F16.F32.PACK_AB R24, R25, R24 ;  /* 0x000000181918723e */ /* 0x000fe200000000ff */
[C---:B------:R-:W-:Y:S01]  /*7f60*/  FFMA R26, R121.reuse, R198, R26 ;  /* 0x000000c6791a7223 */ /* 0x040fe2000000001a */
[----:B------:R-:W-:Y:S02]  /*7f70*/  HADD2.F32 R201, -RZ, R202.H1_H1 ;  /* 0x300000caffc97230 */ /* 0x000fe40000004100 */
        /* <DEDUP_REMOVED lines=65> */
[C---:B------:R-:W-:Y:S01]  /*8390*/  FFMA R9, R121.reuse, R217, R9 ;  /* 0x000000d979097223 */ /* 0x040fe20000000009 */
[C---:B------:R-:W-:Y:S01]  /*83a0*/  FMUL R10, R120.reuse, R10 ;  /* 0x0000000a780a7220 */ /* 0x040fe20000400000 */
[--C-:B------:R-:W-:Y:S02]  /*83b0*/  HADD2.F32 R220, -RZ, R224.reuse.H0_H0 ;  /* 0x200000e0ffdc7230 */ /* 0x100fe40000004100 */
[C---:B------:R-:W-:Y:S01]  /*83c0*/  FMUL R11, R120.reuse, R11 ;  /* 0x0000000b780b7220 */ /* 0x040fe20000400000 */
[----:B------:R-:W-:Y:S02]  /*83d0*/  HADD2.F32 R221, -RZ, R224.H1_H1 ;  /* 0x300000e0ffdd7230 */ /* 0x000fe40000004100 */
[C---:B------:R-:W-:Y:S01]  /*83e0*/  FMUL R12, R120.reuse, R12 ;  /* 0x0000000c780c7220 */ /* 0x040fe20000400000 */
[--C-:B------:R-:W-:Y:S02]  /*83f0*/  HADD2.F32 R222, -RZ, R225.reuse.H0_H0 ;  /* 0x200000e1ffde7230 */ /* 0x100fe40000004100 */
[C---:B------:R-:W-:Y:S01]  /*8400*/  FMUL R13, R120.reuse, R13 ;  /* 0x0000000d780d7220 */ /* 0x040fe20000400000 */
[C---:B------:R-:W-:Y:S01]  /*8410*/  FFMA R10, R121.reuse, R218, R10 ;  /* 0x000000da790a7223 */ /* 0x040fe2000000000a */
[----:B------:R-:W-:Y:S02]  /*8420*/  HADD2.F32 R223, -RZ, R225.H1_H1 ;  /* 0x300000e1ffdf7230 */ /* 0x000fe40000004100 */
[C---:B------:R-:W-:Y:S01]  /*8430*/  FMUL R14, R120.reuse, R14 ;  /* 0x0000000e780e7220 */ /* 0x040fe20000400000 */
[C---:B------:R-:W-:Y:S01]  /*8440*/  FFMA R11, R121.reuse, R219, R11 ;  /* 0x000000db790b7223 */ /* 0x040fe2000000000b */
        /* <DEDUP_REMOVED lines=12> */
[----:B------:R-:W-:Y:S01]  /*8510*/  FMUL R19, R120, R19 ;  /* 0x0000001378137220 */ /* 0x000fe20000400000 */
[C---:B------:R-:W-:Y:S01]  /*8520*/  FFMA R16, R121.reuse, R224, R16 ;  /* 0x000000e079107223 */ /* 0x040fe20000000010 */
[C---:B------:R-:W-:Y:S01]  /*8530*/  FFMA R17, R121.reuse, R225, R17 ;  /* 0x000000e179117223 */ /* 0x040fe20000000011 */
[C---:B------:R-:W-:Y:S01]  /*8540*/  FFMA R18, R121.reuse, R226, R18 ;  /* 0x000000e279127223 */ /* 0x040fe20000000012 */
[----:B------:R-:W-:Y:S01]  /*8550*/  FFMA R19, R121, R227, R19 ;  /* 0x000000e379137223 */ /* 0x000fe20000000013 */
[----:B------:R-:W-:Y:S01]  /*8560*/  F2FP.F16.F32.PACK_AB R6, R9, R8 ;  /* 0x000000080906723e */ /* 0x000fe200000000ff */
[----:B------:R-:W-:Y:S01]  /*8570*/  UIADD3 UR13, UPT, UPT, UR45, 0x1, URZ ;  /* 0x000000012d0d7890 */ /* 0x000fe2000fffe0ff */
[----:B------:R-:W-:Y:S01]  /*8580*/  F2FP.F16.F32.PACK_AB R7, R11, R10 ;  /* 0x0000000a0b07723e */ /* 0x000fe200000000ff */
[----:B------:R-:W-:Y:S01]  /*8590*/  UIADD3 UR12, UPT, UPT, UR39, 0x1, URZ ;  /* 0x00000001270c7890 */ /* 0x000fe2000fffe0ff */
[----:B------:R-:W-:Y:S01]  /*85a0*/  F2FP.F16.F32.PACK_AB R12, R13, R12 ;  /* 0x0000000c0d0c723e */ /* 0x000fe200000000ff */
[----:B------:R-:W-:Y:S01]  /*85b0*/  BSSY.RECONVERGENT B0, `(.L_x_98) ;  /* 0x0000034000007945 */ /* 0x000fe20003800200 */
[----:B------:R-:W-:Y:S01]  /*85c0*/  F2FP.F16.F32.PACK_AB R13, R15, R14 ;  /* 0x0000000e0f0d723e */ /* 0x000fe200000000ff */
[----:B------:R1:W-:Y:S01]  /*85d0*/  STSM.16.M88.4 [R0+0x6200], R4 ;  /* 0x0062000400007844 */ /* 0x0003e20000000200 */
[----:B------:R-:W-:Y:S02]  /*85e0*/  F2FP.F16.F32.PACK_AB R14, R17, R16 ;  /* 0x00000010110e723e */ /* 0x000fe400000000ff */
[----:B------:R-:W-:Y:S05]  /*85f0*/  F2FP.F16.F32.PACK_AB R15, R19, R18 ;  /* 0x00000012130f723e */ /* 0x000fea00000000ff */
[----:B------:R1:W-:Y:S01]  /*8600*/  STSM.16.M88.4 [R3+0x6000], R12 ;  /* 0x0060000c03007844 */ /* 0x0003e20000000200 */
[----:B------:R-:W-:Y:S01]  /*8610*/  @!PT LDS RZ, [RZ] ;  /* 0x00000000fffff984 */ /* 0x000fe20000000800 */
[----:B------:R-:W-:Y:S01]  /*8620*/  @!PT LDS RZ, [RZ] ;  /* 0x00000000fffff984 */ /* 0x000fe20000000800 */
[----:B------:R-:W-:Y:S01]  /*8630*/  @!PT LDS RZ, [RZ] ;  /* 0x00000000fffff984 */ /* 0x000fe20000000800 */
[----:B------:R-:W-:Y:S01]  /*8640*/  @!PT LDS RZ, [RZ] ;  /* 0x00000000fffff984 */ /* 0x000fe20000000800 */
[----:B------:R2:W-:Y:S07]  /*8650*/  MEMBAR.ALL.CTA ;  /* 0x0000000000007992 */ /* 0x0005ee0000008000 */
[----:B--2---:R-:W2:Y:S02]  /*8660*/  FENCE.VIEW.ASYNC.S ;  /* 0x00000000000073c6 */ /* 0x004ea40000000000 */
[----:B--2---:R-:W-:Y:S06]  /*8670*/  BAR.SYNC.DEFER_BLOCKING 0x1, 0x80 ;  /* 0x0042000000007b1d */ /* 0x004fec0000010000 */
[----:B------:R-:W-:Y:S05]  /*8680*/  @P2 BRA `(.L_x_99) ;  /* 0x0000000000982947 */ /* 0x000fea0003800000 */
[----:B------:R-:W2:Y:S01]  /*8690*/  LDCU.64 UR14, c[0x0][0x348] ;  /* 0x00006900ff0e77ac */ /* 0x000ea20008000a00 */
[----:B------:R-:W-:Y:S02]  /*86a0*/  UIMAD UR6, UR45, 0x7000, UR7 ;  /* 0x000070002d0678a4 */ /* 0x000fe4000f8e0207 */
[----:B------:R-:W-:Y:S02]  /*86b0*/  UIMAD UR9, UR47, 0xe0, URZ ;  /* 0x000000e02f0978a4 */ /* 0x000fe4000f8e02ff */
[----:B------:R-:W-:Y:S02]  /*86c0*/  USHF.L.U32 UR10, UR46, 0x6, URZ ;  /* 0x000000062e0a7899 */ /* 0x000fe400080006ff */
[----:B------:R-:W-:Y:S01]  /*86d0*/  UIADD3 UR8, UPT, UPT, UR6, 0x200, URZ ;  /* 0x0000020006087890 */ /* 0x000fe2000fffe0ff */
[----:B------:R-:W-:Y:S01]  /*86e0*/  UMOV UR11, UR36 ;  /* 0x00000024000b7c82 */ /* 0x000fe20008000000 */
[----:B------:R-:W-:Y:S02]  /*86f0*/  UIADD3 UR17, UPT, UPT, UR9, 0x20, URZ ;  /* 0x0000002009117890 */ /* 0x000fe4000fffe0ff */
[----:B------:R-:W-:Y:S01]  /*8700*/  UIADD3 UR16, UPT, UPT, UR6, 0x1200, URZ ;  /* 0x0000120006107890 */ /* 0x000fe2000fffe0ff */
[----:B------:R-:W-:Y:S01]  /*8710*/  UMOV UR19, UR36 ;  /* 0x0000002400137c82 */ /* 0x000fe20008000000 */
[----:B--2---:R-:W-:Y:S01]  /*8720*/  UIADD3 UR4, UP0, UPT, UR14, 0x680, URZ ;  /* 0x000006800e047890 */ /* 0x004fe2000ff1e0ff */
[----:B------:R-:W-:Y:S01]  /*8730*/  UMOV UR18, UR10 ;  /* 0x0000000a00127c82 */ /* 0x000fe20008000000 */
[----:B------:R-:W-:Y:S02]  /*8740*/  UIADD3 UR29, UPT, UPT, UR9, 0x40, URZ ;  /* 0x00000040091d7890 */ /* 0x000fe4000fffe0ff */
[----:B------:R-:W-:Y:S02]  /*8750*/  UIADD3.X UR5, UPT, UPT, URZ, UR15, URZ, UP0, !UPT ;  /* 0x0000000fff057290 */ /* 0x000fe400087fe4ff */
[----:B------:R-:W-:Y:S01]  /*8760*/  UIADD3 UR28, UPT, UPT, UR6, 0x2200, URZ ;  /* 0x00002200061c7890 */ /* 0x000fe2000fffe0ff */
[----:B------:R-:W-:Y:S01]  /*8770*/  UMOV UR31, UR36 ;  /* 0x00000024001f7c82 */ /* 0x000fe20008000000 */
[----:B------:R-:W-:Y:S01]  /*8780*/  UMOV UR30, UR10 ;  /* 0x0000000a001e7c82 */ /* 0x000fe20008000000 */
[----:B------:R-:W-:Y:S02]  /*8790*/  UIADD3 UR33, UPT, UPT, UR9, 0x60, URZ ;  /* 0x0000006009217890 */ /* 0x000fe4000fffe0ff */
[----:B------:R-:W-:Y:S02]  /*87a0*/  UIADD3 UR32, UPT, UPT, UR6, 0x3200, URZ ;  /* 0x0000320006207890 */ /* 0x000fe4000fffe0ff */
[----:B------:R2:W-:Y:S01]  /*87b0*/  UTMASTG.3D [UR8], [UR4] ;  /* 0x00000008040073b5 */ /* 0x0005e20008010000 */
[----:B------:R-:W-:Y:S01]  /*87c0*/  UMOV UR35, UR36 ;  /* 0x0000002400237c82 */ /* 0x000fe20008000000 */
[----:B------:R-:W-:Y:S01]  /*87d0*/  UMOV UR34, UR10 ;  /* 0x0000000a00227c82 */ /* 0x000fe20008000000 */
[----:B------:R-:W-:Y:S02]  /*87e0*/  UIADD3 UR25, UPT, UPT, UR9, 0x80, URZ ;  /* 0x0000008009197890 */ /* 0x000fe4000fffe0ff */
[----:B------:R-:W-:Y:S01]  /*87f0*/  UIADD3 UR24, UPT, UPT, UR6, 0x4200, URZ ;  /* 0x0000420006187890 */ /* 0x000fe2000fffe0ff */
[----:B------:R-:W-:Y:S01]  /*8800*/  UMOV UR27, UR36 ;  /* 0x00000024001b7c82 */ /* 0x000fe20008000000 */
[----:B------:R3:W-:Y:S01]  /*8810*/  UTMASTG.3D [UR16], [UR4] ;  /* 0x00000010040073b5 */ /* 0x0007e20008010000 */
[----:B------:R-:W-:Y:S01]  /*8820*/  UMOV UR26, UR10 ;  /* 0x0000000a001a7c82 */ /* 0x000fe20008000000 */
[----:B------:R-:W-:Y:S02]  /*8830*/  UIADD3 UR21, UPT, UPT, UR9, 0xa0, URZ ;  /* 0x000000a009157890 */ /* 0x000fe4000fffe0ff */
[----:B------:R-:W-:Y:S01]  /*8840*/  UIADD3 UR20, UPT, UPT, UR6, 0x5200, URZ ;  /* 0x0000520006147890 */ /* 0x000fe2000fffe0ff */
[----:B------:R-:W-:Y:S01]  /*8850*/  UMOV UR23, UR36 ;  /* 0x0000002400177c82 */ /* 0x000fe20008000000 */
[----:B------:R-:W-:Y:S01]  /*8860*/  UMOV UR22, UR10 ;  /* 0x0000000a00167c82 */ /* 0x000fe20008000000 */
[----:B------:R3:W-:Y:S01]  /*8870*/  UTMASTG.3D [UR28], [UR4] ;  /* 0x0000001c040073b5 */ /* 0x0007e20008010000 */
[----:B------:R3:W-:Y:S01]  /*8880*/  UTMASTG.3D [UR32], [UR4] ;  /* 0x00000020040073b5 */ /* 0x0007e20008010000 */
[----:B------:R3:W-:Y:S01]  /*8890*/  UTMASTG.3D [UR24], [UR4] ;  /* 0x00000018040073b5 */ /* 0x0007e20008010000 */
[----:B--2---:R-:W-:Y:S02]  /*88a0*/  UIADD3 UR9, UPT, UPT, UR9, 0xc0, URZ ;  /* 0x000000c009097890 */ /* 0x004fe4000fffe0ff */
[----:B------:R-:W-:Y:S01]  /*88b0*/  UIADD3 UR8, UPT, UPT, UR6, 0x6200, URZ ;  /* 0x0000620006087890 */ /* 0x000fe2000fffe0ff */
[----:B------:R3:W-:Y:S08]  /*88c0*/  UTMASTG.3D [UR20], [UR4] ;  /* 0x00000014040073b5 */ /* 0x0007f00008010000 */
[----:B------:R3:W-:Y:S02]  /*88d0*/  UTMASTG.3D [UR8], [UR4] ;  /* 0x00000008040073b5 */ /* 0x0007e40008010000 */
[----:B---3--:R0:W-:Y:S02]  /*88e0*/  UTMACMDFLUSH ;  /* 0x00000000000079b7 */ /* 0x0081e40000000000 */
.L_x_99:
[----:B------:R-:W-:Y:S05]  /*88f0*/  BSYNC.RECONVERGENT B0 ;  /* 0x0000000000007941 */ /* 0x000fea0003800200 */
.L_x_98:
[----:B------:R-:W-:Y:S04]  /*8900*/  BSSY.RECONVERGENT B0, `(.L_x_100) ;  /* 0x0000003000007945 */ /* 0x000fe80003800200 */
[----:B------:R-:W-:Y:S05]  /*8910*/  @P1 BRA `(.L_x_101) ;  /* 0x0000000000041947 */ /* 0x000fea0003800000 */
[----:B------:R-:W-:Y:S04]  /*8920*/  DEPBAR.LE SB0, 0x0 ;  /* 0x000080000000791a */ /* 0x000fe80000000000 */
.L_x_101:
[----:B------:R-:W-:Y:S05]  /*8930*/  BSYNC.RECONVERGENT B0 ;  /* 0x0000000000007941 */ /* 0x000fea0003800200 */
.L_x_100:
[----:B------:R-:W-:Y:S01]  /*8940*/  BAR.SYNC.DEFER_BLOCKING 0x1, 0x80 ;  /* 0x0042000000007b1d */ /* 0x000fe20000010000 */
[----:B------:R-:W-:Y:S04]  /*8950*/  UIADD3 UR50, UPT, UPT, UR50, 0x1, URZ ;  /* 0x0000000132327890 */ /* 0x000fe8000fffe0ff */
[----:B------:R-:W-:Y:S09]  /*8960*/  UISETP.NE.AND UP0, UPT, UR50, URZ, UPT ;  /* 0x000000ff3200728c */ /* 0x000ff2000bf05270 */
[----:B------:R-:W-:Y:S05]  /*8970*/  BRA.U !UP0, `(.L_x_102) ;  /* 0x0000000108287547 */ /* 0x000fea000b800000 */
[----:B-1----:R-:W1:Y:S01]  /*8980*/  S2R R3, SR_CgaCtaId ;  /* 0x0000000000037919 */ /* 0x002e620000008800 */
[----:B------:R-:W-:Y:S01]  /*8990*/  ISETP.NE.AND P0, PT, R237, RZ, PT ;  /* 0x000000ffed00720c */ /* 0x000fe20003f05270 */
[----:B------:R-:W-:Y:S01]  /*89a0*/  IMAD.U32 R0, RZ, RZ, UR49 ;  /* 0x00000031ff007e24 */ /* 0x000fe2000f8e00ff */
[----:B------:R-:W-:Y:S04]  /*89b0*/  UIADD3 UR4, UPT, UPT, UR49, 0x1, URZ ;  /* 0x0000000131047890 */ /* 0x000fe8000fffe0ff */
[----:B------:R-:W-:Y:S04]  /*89c0*/  UISETP.NE.AND UP0, UPT, UR4, 0x2, UPT ;  /* 0x000000020400788c */ /* 0x000fe8000bf05270 */
[----:B------:R-:W-:Y:S03]  /*89d0*/  USEL UR49, UR4, URZ, UP0 ;  /* 0x000000ff04317287 */ /* 0x000fe60008000000 */
[----:B------:R-:W-:Y:S05]  /*89e0*/  @P0 LEA R0, R0, UR7, 0x3 ;  /* 0x0000000700000c11 */ /* 0x000fea000f8e18ff */
[----:B------:R-:W-:Y:S05]  /*89f0*/  @P0 VIADD R0, R0, 0x50 ;  /* 0x0000005000000836 */ /* 0x000fea0000000000 */
[----:B-1----:R-:W-:Y:S04]  /*8a00*/  @P0 PRMT R0, R3, 0x654, R0 ;  /* 0x0000065403000816 */ /* 0x002fe80000000000 */
[----:B------:R2:W-:Y:S03]  /*8a10*/  @P0 SYNCS.ARRIVE.TRANS64.RED.A1T0 RZ, [R0+URZ], RZ ;  /* 0x000000ff00ff09a7 */ /* 0x0005e600081004ff */
.L_x_102:
[----:B------:R-:W-:Y:S02]  /*8a20*/  UISETP.NE.AND UP3, UPT, UR54, URZ, UPT ;  /* 0x000000ff3600728c */ /* 0x000fe4000bf65270 */
[----:B------:R-:W-:Y:S02]  /*8a30*/  UISETP.NE.AND UP0, UPT, UR48, 0x2, UPT ;  /* 0x000000023000788c */ /* 0x000fe4000bf05270 */
[----:B------:R-:W-:Y:S02]  /*8a40*/  UISETP.NE.AND UP1, UPT, UR12, 0x4, UPT ;  /* 0x000000040c00788c */ /* 0x000fe4000bf25270 */
[----:B------:R-:W-:Y:S02]  /*8a50*/  UISETP.NE.AND UP2, UPT, UR13, 0x2, UPT ;  /* 0x000000020d00788c */ /* 0x000fe4000bf45270 */
[----:B------:R-:W-:Y:S02]  /*8a60*/  USEL UR6, URZ, 0x1, UP0 ;  /* 0x00000001ff067887 */ /* 0x000fe40008000000 */
[----:B------:R-:W-:Y:S02]  /*8a70*/  USEL UR5, URZ, 0x1, UP1 ;  /* 0x00000001ff057887 */ /* 0x000fe40008800000 */
[----:B------:R-:W-:Y:S02]  /*8a80*/  USEL UR4, URZ, 0x1, UP2 ;  /* 0x00000001ff047887 */ /* 0x000fe40009000000 */
[----:B------:R-:W-:Y:S02]  /*8a90*/  UIADD3 UR47, UPT, UPT, UR37, UR60, URZ ;  /* 0x0000003c252f7290 */ /* 0x000fe4000fffe0ff */
[----:B------:R-:W-:Y:S02]  /*8aa0*/  UIADD3 UR46, UPT, UPT, UR38, UR61, URZ ;  /* 0x0000003d262e7290 */ /* 0x000fe4000fffe0ff */
[----:B------:R-:W-:Y:S02]  /*8ab0*/  USEL UR18, UR48, URZ, UP0 ;  /* 0x000000ff30127287 */ /* 0x000fe40008000000 */
[----:B------:R-:W-:Y:S02]  /*8ac0*/  USEL UR39, UR12, URZ, UP1 ;  /* 0x000000ff0c277287 */ /* 0x000fe40008800000 */
[----:B------:R-:W-:Y:S02]  /*8ad0*/  USEL UR45, UR13, URZ, UP2 ;  /* 0x000000ff0d2d7287 */ /* 0x000fe40009000000 */
[----:B------:R-:W-:Y:S02]  /*8ae0*/  ULOP3.LUT UR51, UR51, UR6, URZ, 0x3c, !UPT ;  /* 0x0000000633337292 */ /* 0x000fe4000f8e3cff */
[----:B------:R-:W-:Y:S02]  /*8af0*/  ULOP3.LUT UR52, UR52, UR5, URZ, 0x3c, !UPT ;  /* 0x0000000534347292 */ /* 0x000fe4000f8e3cff */
[----:B------:R-:W-:Y:S01]  /*8b00*/  ULOP3.LUT UR53, UR53, UR4, URZ, 0x3c, !UPT ;  /* 0x0000000435357292 */ /* 0x000fe2000f8e3cff */
[----:B------:R-:W-:Y:S01]  /*8b10*/  UMOV UR36, UR55 ;  /* 0x0000003700247c82 */ /* 0x000fe20008000000 */
[----:B------:R-:W-:Y:S10]  /*8b20*/  BRA.U UP3, `(.L_x_103) ;  /* 0xffffffc1034c7547 */ /* 0x000ff4000b83ffff */
[----:B------:R-:W-:-:S13]  /*8b30*/  R2UR UR4, R236 ;  /* 0x00000000ec0472ca */ /* 0x000fda00000e0000 */
[----:B------:R-:W-:-:S09]  /*8b40*/  UISETP.NE.AND UP0, UPT, UR4, URZ, UPT ;  /* 0x000000ff0400728c */ /* 0x000fd2000bf05270 */
[----:B------:R-:W-:Y:S05]  /*8b50*/  BRA.U !UP0, `(.L_x_104) ;  /* 0x0000000108487547 */ /* 0x000fea000b800000 */
[----:B------:R-:W3:Y:S02]  /*8b60*/  LDCU.64 UR4, c[0x0][0x890] ;  /* 0x00011200ff0477ac */ /* 0x000ee40008000a00 */
[----:B---3--:R-:W-:-:S04]  /*8b70*/  UISETP.NE.U32.AND UP0, UPT, UR4, URZ, UPT ;  /* 0x000000ff0400728c */ /* 0x008fc8000bf05070 */
[----:B------:R-:W-:-:S09]  /*8b80*/  UISETP.NE.AND.EX UP0, UPT, UR5, URZ, UPT, UP0 ;  /* 0x000000ff0500728c */ /* 0x000fd2000bf05300 */
[----:B------:R-:W-:Y:S05]  /*8b90*/  BRA.U UP0, `(.L_x_105) ;  /* 0x00000001000c7547 */ /* 0x000fea000b800000 */
[----:B------:R-:W-:-:S13]  /*8ba0*/  FSETP.NEU.AND P0, PT, R121, RZ, PT ;  /* 0x000000ff7900720b */ /* 0x000fda0003f0d000 */
[----:B------:R-:W-:Y:S05]  /*8bb0*/  @!P0 EXIT ;  /* 0x000000000000894d */ /* 0x000fea0003800000 */
[----:B------:R-:W-:Y:S05]  /*8bc0*/  BRA `(.L_x_104) ;  /* 0x00000000002c7947 */ /* 0x000fea0003800000 */
.L_x_105:
[----:B------:R-:W-:Y:S01]  /*8bd0*/  LOP3.LUT P0, RZ, R234, 0xff, RZ, 0xc0, !PT ;  /* 0x000000ffeaff7812 */ /* 0x000fe2000780c0ff */
[----:B------:R-:W-:-:S12]  /*8be0*/  BSSY.RECONVERGENT B0, `(.L_x_104) ;  /* 0x0000009000007945 */ /* 0x000fd80003800200 */
[----:B------:R-:W-:Y:S05]  /*8bf0*/  @P0 BRA `(.L_x_106) ;  /* 0x0000000000140947 */ /* 0x000fea0003800000 */
[----:B------:R-:W3:Y:S02]  /*8c00*/  LDCU.64 UR4, c[0x0][0x888] ;  /* 0x00011100ff0477ac */ /* 0x000ee40008000a00 */
[----:B---3--:R-:W-:-:S04]  /*8c10*/  ISETP.NE.U32.AND P0, PT, RZ, UR4, PT ;  /* 0x00000004ff007c0c */ /* 0x008fc8000bf05070 */
[----:B------:R-:W-:-:S13]  /*8c20*/  ISETP.NE.AND.EX P0, PT, RZ, UR5, PT, P0 ;  /* 0x00000005ff007c0c */ /* 0x000fda000bf05300 */
[----:B------:R-:W-:Y:S05]  /*8c30*/  @!P0 EXIT ;  /* 0x000000000000894d */ /* 0x000fea0003800000 */
[----:B------:R-:W-:Y:S05]  /*8c40*/  BRA `(.L_x_107) ;  /* 0x0000000000087947 */ /* 0x000fea0003800000 */
.L_x_106:
[----:B------:R-:W-:-:S13]  /*8c50*/  FSETP.NEU.AND P0, PT, R121, RZ, PT ;  /* 0x000000ff7900720b */ /* 0x000fda0003f0d000 */
[----:B------:R-:W-:Y:S05]  /*8c60*/  @!P0 EXIT ;  /* 0x000000000000894d */ /* 0x000fea0003800000 */
.L_x_107:
[----:B------:R-:W-:Y:S05]  /*8c70*/  BSYNC.RECONVERGENT B0 ;  /* 0x0000000000007941 */ /* 0x000fea0003800200 */
.L_x_104:
[----:B------:R-:W-:-:S04]  /*8c80*/  DEPBAR.LE SB0, 0x0 ;  /* 0x000080000000791a */ /* 0x000fc80000000000 */
[----:B------:R-:W-:Y:S05]  /*8c90*/  EXIT ;  /* 0x000000000000794d */ /* 0x000fea0003800000 */
.L_x_19:
[----:B--2---:R2:W3:Y:S02]  /*8ca0*/  SYNCS.PHASECHK.TRANS64.TRYWAIT P0, [R0+URZ+0xe0], R2 ;  /* 0x0000e002000075a7 */ /* 0x0044e400080011ff */
[----:B---3--:R-:W-:Y:S05]  /*8cb0*/  @!P0 NANOSLEEP.SYNCS 0x989680 ;  /* 0x009896800000895d */ /* 0x008fea0003900000 */
[----:B------:R-:W3:Y:S02]  /*8cc0*/  @!P0 SYNCS.PHASECHK.TRANS64 P0, [R0+URZ+0xe0], R2 ;  /* 0x0000e002000085a7 */ /* 0x000ee400080010ff */
[----:B---3--:R-:W-:Y:S05]  /*8cd0*/  @!P0 BRA `(.L_x_19) ;  /* 0xfffffffc00f08947 */ /* 0x008fea000383ffff */
[----:B------:R-:W-:Y:S05]  /*8ce0*/  BRA `(.L_x_108) ;  /* 0xffffff8800747947 */ /* 0x000fea000383ffff */
.L_x_22:
[----:B-1----:R-:W-:Y:S07]  /*8cf0*/  MOV R0, UR33 ;  /* 0x0000002100007c02 */ /* 0x002fee0008000f00 */
.L_x_109:
[----:B-1----:R1:W2:Y:S02]  /*8d00*/  SYNCS.PHASECHK.TRANS64.TRYWAIT P0, [R0+URZ+0x20], R3 ;  /* 0x00002003000075a7 */ /* 0x0022a400080011ff */
[----:B--2---:R-:W-:Y:S05]  /*8d10*/  @!P0 NANOSLEEP.SYNCS 0x989680 ;  /* 0x009896800000895d */ /* 0x004fea0003900000 */
[----:B------:R-:W2:Y:S02]  /*8d20*/  @!P0 SYNCS.PHASECHK.TRANS64 P0, [R0+URZ+0x20], R3 ;  /* 0x00002003000085a7 */ /* 0x000ea400080010ff */
[----:B--2---:R-:W-:Y:S05]  /*8d30*/  @!P0 BRA `(.L_x_109) ;  /* 0xfffffffc00f08947 */ /* 0x004fea000383ffff */
[----:B------:R-:W-:Y:S05]  /*8d40*/  BRA `(.L_x_21) ;  /* 0xffffff8800bc7947 */ /* 0x000fea000383ffff */
.L_x_28:
[----:B-1----:R-:W-:Y:S07]  /*8d50*/  MOV R0, UR17 ;  /* 0x0000001100007c02 */ /* 0x002fee0008000f00 */
.L_x_110:
[----:B-1----:R1:W2:Y:S02]  /*8d60*/  SYNCS.PHASECHK.TRANS64.TRYWAIT P0, [R0+URZ+0x20], R3 ;  /* 0x00002003000075a7 */ /* 0x0022a400080011ff */
[----:B--2---:R-:W-:Y:S05]  /*8d70*/  @!P0 NANOSLEEP.SYNCS 0x989680 ;  /* 0x009896800000895d */ /* 0x004fea0003900000 */
[----:B------:R-:W2:Y:S02]  /*8d80*/  @!P0 SYNCS.PHASECHK.TRANS64 P0, [R0+URZ+0x20], R3 ;  /* 0x00002003000085a7 */ /* 0x000ea400080010ff */
[----:B--2---:R-:W-:Y:S05]  /*8d90*/  @!P0 BRA `(.L_x_110) ;  /* 0xfffffffc00f08947 */ /* 0x004fea000383ffff */
[----:B------:R-:W-:Y:S05]  /*8da0*/  BRA `(.L_x_27) ;  /* 0xffffff8c00647947 */ /* 0x000fea000383ffff */
.L_x_32:
[----:B-1----:R1:W2:Y:S02]  /*8db0*/  SYNCS.PHASECHK.TRANS64.TRYWAIT P0, [R3+URZ+0x70], R0 ;  /* 0x00007000030075a7 */ /* 0x0022a400080011ff */
[----:B--2---:R-:W-:Y:S05]  /*8dc0*/  @!P0 NANOSLEEP.SYNCS 0x989680 ;  /* 0x009896800000895d */ /* 0x004fea0003900000 */
[----:B------:R-:W2:Y:S02]  /*8dd0*/  @!P0 SYNCS.PHASECHK.TRANS64 P0, [R3+URZ+0x70], R0 ;  /* 0x00007000030085a7 */ /* 0x000ea400080010ff */
[----:B--2---:R-:W-:Y:S05]  /*8de0*/  @!P0 BRA `(.L_x_32) ;  /* 0xfffffffc00f08947 */ /* 0x004fea000383ffff */
[----:B------:R-:W-:Y:S05]  /*8df0*/  BRA `(.L_x_111) ;  /* 0xffffff8c00f47947 */ /* 0x000fea000383ffff */
.L_x_36:
[----:B------:R-:W-:-:S07]  /*8e00*/  MOV R0, UR4 ;  /* 0x0000000400007c02 */ /* 0x000fce0008000f00 */
.L_x_112:
[----:B-1----:R1:W2:Y:S02]  /*8e10*/  SYNCS.PHASECHK.TRANS64.TRYWAIT P0, [R0+URZ], R2 ;  /* 0x00000002000075a7 */ /* 0x0022a400080011ff */
[----:B--2---:R-:W-:Y:S05]  /*8e20*/  @!P0 NANOSLEEP.SYNCS 0x989680 ;  /* 0x009896800000895d */ /* 0x004fea0003900000 */
[----:B------:R-:W2:Y:S02]  /*8e30*/  @!P0 SYNCS.PHASECHK.TRANS64 P0, [R0+URZ], R2 ;  /* 0x00000002000085a7 */ /* 0x000ea400080010ff */
[----:B--2---:R-:W-:Y:S05]  /*8e40*/  @!P0 BRA `(.L_x_112) ;  /* 0xfffffffc00f08947 */ /* 0x004fea000383ffff */
[----:B------:R-:W-:Y:S05]  /*8e50*/  BRA `(.L_x_113) ;  /* 0xffffff9400987947 */ /* 0x000fea000383ffff */
.L_x_37:
[----:B------:R-:W-:-:S07]  /*8e60*/  MOV R0, UR5 ;  /* 0x0000000500007c02 */ /* 0x000fce0008000f00 */
.L_x_114:
[----:B-1----:R1:W2:Y:S02]  /*8e70*/  SYNCS.PHASECHK.TRANS64.TRYWAIT P0, [R0+URZ], R3 ;  /* 0x00000003000075a7 */ /* 0x0022a400080011ff */
[----:B--2---:R-:W-:Y:S05]  /*8e80*/  @!P0 NANOSLEEP.SYNCS 0x989680 ;  /* 0x009896800000895d */ /* 0x004fea0003900000 */
[----:B------:R-:W2:Y:S02]  /*8e90*/  @!P0 SYNCS.PHASECHK.TRANS64 P0, [R0+URZ], R3 ;  /* 0x00000003000085a7 */ /* 0x000ea400080010ff */
[----:B--2---:R-:W-:Y:S05]  /*8ea0*/  @!P0 BRA `(.L_x_114) ;  /* 0xfffffffc00f08947 */ /* 0x004fea000383ffff */
[----:B------:R-:W-:Y:S05]  /*8eb0*/  BRA `(.L_x_115) ;  /* 0xffffff9400a47947 */ /* 0x000fea000383ffff */
.L_x_38:
[----:B------:R-:W-:-:S07]  /*8ec0*/  MOV R0, UR5 ;  /* 0x0000000500007c02 */ /* 0x000fce0008000f00 */
.L_x_116:
[----:B-1----:R1:W2:Y:S02]  /*8ed0*/  SYNCS.PHASECHK.TRANS64.TRYWAIT P0, [R0+URZ], R3 ;  /* 0x00000003000075a7 */ /* 0x0022a400080011ff */
[----:B--2---:R-:W-:Y:S05]  /*8ee0*/  @!P0 NANOSLEEP.SYNCS 0x989680 ;  /* 0x009896800000895d */ /* 0x004fea0003900000 */
[----:B------:R-:W2:Y:S02]  /*8ef0*/  @!P0 SYNCS.PHASECHK.TRANS64 P0, [R0+URZ], R3 ;  /* 0x00000003000085a7 */ /* 0x000ea400080010ff */
[----:B--2---:R-:W-:Y:S05]  /*8f00*/  @!P0 BRA `(.L_x_116) ;  /* 0xfffffffc00f08947 */ /* 0x004fea000383ffff */
[----:B------:R-:W-:Y:S05]  /*8f10*/  BRA `(.L_x_117) ;  /* 0xffffff9400b07947 */ /* 0x000fea000383ffff */
.L_x_41:
[----:B--2---:R2:W3:Y:S02]  /*8f20*/  SYNCS.PHASECHK.TRANS64.TRYWAIT P0, [R2+URZ+0xd0], R4 ;  /* 0x0000d004020075a7 */ /* 0x0044e400080011ff */
[----:B---3--:R-:W-:Y:S05]  /*8f30*/  @!P0 NANOSLEEP.SYNCS 0x989680 ;  /* 0x009896800000895d */ /* 0x008fea0003900000 */
[----:B------:R-:W3:Y:S02]  /*8f40*/  @!P0 SYNCS.PHASECHK.TRANS64 P0, [R2+URZ+0xd0], R4 ;  /* 0x0000d004020085a7 */ /* 0x000ee400080010ff */
[----:B---3--:R-:W-:Y:S05]  /*8f50*/  @!P0 BRA `(.L_x_41) ;  /* 0xfffffffc00f08947 */ /* 0x008fea000383ffff */
[----:B------:R-:W-:Y:S05]  /*8f60*/  BRA `(.L_x_118) ;  /* 0xffffff98000c7947 */ /* 0x000fea000383ffff */
.L_x_42:
[----:B------:R-:W-:-:S07]  /*8f70*/  MOV R2, UR4 ;  /* 0x0000000400027c02 */ /* 0x000fce0008000f00 */
.L_x_119:
[----:B--2---:R2:W3:Y:S02]  /*8f80*/  SYNCS.PHASECHK.TRANS64.TRYWAIT P0, [R2+URZ+0x80], R5 ;  /* 0x00008005020075a7 */ /* 0x0044e400080011ff */
[----:B---3--:R-:W-:Y:S05]  /*8f90*/  @!P0 NANOSLEEP.SYNCS 0x989680 ;  /* 0x009896800000895d */ /* 0x008fea0003900000 */
[----:B------:R-:W3:Y:S02]  /*8fa0*/  @!P0 SYNCS.PHASECHK.TRANS64 P0, [R2+URZ+0x80], R5 ;  /* 0x00008005020085a7 */ /* 0x000ee400080010ff */
[----:B---3--:R-:W-:Y:S05]  /*8fb0*/  @!P0 BRA `(.L_x_119) ;  /* 0xfffffffc00f08947 */ /* 0x008fea000383ffff */
[----:B------:R-:W-:Y:S05]  /*8fc0*/  BRA `(.L_x_120) ;  /* 0xffffff98001c7947 */ /* 0x000fea000383ffff */
.L_x_43:
[----:B--2---:R2:W3:Y:S02]  /*8fd0*/  SYNCS.PHASECHK.TRANS64.TRYWAIT P1, [R2+URZ+0x70], R4 ;  /* 0x00007004020075a7 */ /* 0x0044e400080211ff */
[----:B---3--:R-:W-:Y:S05]  /*8fe0*/  @!P1 NANOSLEEP.SYNCS 0x989680 ;  /* 0x009896800000995d */ /* 0x008fea0003900000 */
[----:B------:R-:W3:Y:S02]  /*8ff0*/  @!P1 SYNCS.PHASECHK.TRANS64 P1, [R2+URZ+0x70], R4 ;  /* 0x00007004020095a7 */ /* 0x000ee400080210ff */
[----:B---3--:R-:W-:Y:S05]  /*9000*/  @!P1 BRA `(.L_x_43) ;  /* 0xfffffffc00f09947 */ /* 0x008fea000383ffff */
[----:B------:R-:W-:Y:S05]  /*9010*/  BRA `(.L_x_121) ;  /* 0xffffff98004c7947 */ /* 0x000fea000383ffff */
.L_x_46:
[----:B------:R-:W-:-:S07]  /*9020*/  MOV R0, UR4 ;  /* 0x0000000400007c02 */ /* 0x000fce0008000f00 */
.L_x_122:
[----:B--2---:R2:W3:Y:S02]  /*9030*/  SYNCS.PHASECHK.TRANS64.TRYWAIT P0, [R0+URZ+0x80], R2 ;  /* 0x00008002000075a7 */ /* 0x0044e400080011ff */
[----:B---3--:R-:W-:Y:S05]  /*9040*/  @!P0 NANOSLEEP.SYNCS 0x989680 ;  /* 0x009896800000895d */ /* 0x008fea0003900000 */
[----:B------:R-:W3:Y:S02]  /*9050*/  @!P0 SYNCS.PHASECHK.TRANS64 P0, [R0+URZ+0x80], R2 ;  /* 0x00008002000085a7 */ /* 0x000ee400080010ff */
[----:B---3--:R-:W-:Y:S05]  /*9060*/  @!P0 BRA `(.L_x_122) ;  /* 0xfffffffc00f08947 */ /* 0x008fea000383ffff */
[----:B------:R-:W-:Y:S05]  /*9070*/  BRA `(.L_x_45) ;  /* 0xffffff9800a07947 */ /* 0x000fea000383ffff */
.L_x_53:
[----:B--2---:R2:W3:Y:S02]  /*9080*/  SYNCS.PHASECHK.TRANS64.TRYWAIT P1, [R0+URZ+0x70], R2 ;  /* 0x00007002000075a7 */ /* 0x0044e400080211ff */
[----:B---3--:R-:W-:Y:S05]  /*9090*/  @!P1 NANOSLEEP.SYNCS 0x989680 ;  /* 0x009896800000995d */ /* 0x008fea0003900000 */
[----:B------:R-:W3:Y:S02]  /*90a0*/  @!P1 SYNCS.PHASECHK.TRANS64 P1, [R0+URZ+0x70], R2 ;  /* 0x00007002000095a7 */ /* 0x000ee400080210ff */
[----:B---3--:R-:W-:Y:S05]  /*90b0*/  @!P1 BRA `(.L_x_53) ;  /* 0xfffffffc00f09947 */ /* 0x008fea000383ffff */
[----:B------:R-:W-:Y:S05]  /*90c0*/  BRA `(.L_x_123) ;  /* 0xffffffa000107947 */ /* 0x000fea000383ffff */
.L_x_54:
[----:B------:R-:W-:-:S07]  /*90d0*/  MOV R2, UR30 ;  /* 0x0000001e00027c02 */ /* 0x000fce0008000f00 */
.L_x_124:
[----:B-1----:R1:W2:Y:S02]  /*90e0*/  SYNCS.PHASECHK.TRANS64.TRYWAIT P0, [R2+URZ+0xb0], R0 ;  /* 0x0000b000020075a7 */ /* 0x0022a400080011ff */
[----:B--2---:R-:W-:Y:S05]  /*90f0*/  @!P0 NANOSLEEP.SYNCS 0x989680 ;  /* 0x009896800000895d */ /* 0x004fea0003900000 */
[----:B------:R-:W2:Y:S02]  /*9100*/  @!P0 SYNCS.PHASECHK.TRANS64 P0, [R2+URZ+0xb0], R0 ;  /* 0x0000b000020085a7 */ /* 0x000ea400080010ff */
[----:B--2---:R-:W-:Y:S05]  /*9110*/  @!P0 BRA `(.L_x_124) ;  /* 0xfffffffc00f08947 */ /* 0x004fea000383ffff */
[----:B------:R-:W-:Y:S05]  /*9120*/  BRA `(.L_x_125) ;  /* 0xffffffa000587947 */ /* 0x000fea000383ffff */
.L_x_57:
[----:B------:R-:W-:Y:S07]  /*9130*/  MOV R0, UR7 ;  /* 0x0000000700007c02 */ /* 0x000fee0008000f00 */
.L_x_126:
[----:B-1----:R1:W2:Y:S02]  /*9140*/  SYNCS.PHASECHK.TRANS64.TRYWAIT P0, [R0+URZ], R2 ;  /* 0x00000002000075a7 */ /* 0x0022a400080011ff */
[----:B--2---:R-:W-:Y:S05]  /*9150*/  @!P0 NANOSLEEP.SYNCS 0x989680 ;  /* 0x009896800000895d */ /* 0x004fea0003900000 */
[----:B------:R-:W2:Y:S02]  /*9160*/  @!P0 SYNCS.PHASECHK.TRANS64 P0, [R0+URZ], R2 ;  /* 0x00000002000085a7 */ /* 0x000ea400080010ff */
[----:B--2---:R-:W-:Y:S05]  /*9170*/  @!P0 BRA `(.L_x_126) ;  /* 0xfffffffc00f08947 */ /* 0x004fea000383ffff */
[----:B------:R-:W-:Y:S05]  /*9180*/  BRA `(.L_x_56) ;  /* 0xffffffa000747947 */ /* 0x000fea000383ffff */
.L_x_60:
[----:B------:R-:W-:-:S07]  /*9190*/  MOV R0, UR4 ;  /* 0x0000000400007c02 */ /* 0x000fce0008000f00 */
.L_x_127:
[----:B-1----:R1:W3:Y:S02]  /*91a0*/  SYNCS.PHASECHK.TRANS64.TRYWAIT P0, [R0+URZ], R2 ;  /* 0x00000002000075a7 */ /* 0x0022e400080011ff */
[----:B---3--:R-:W-:Y:S05]  /*91b0*/  @!P0 NANOSLEEP.SYNCS 0x989680 ;  /* 0x009896800000895d */ /* 0x008fea0003900000 */
[----:B------:R-:W3:Y:S02]  /*91c0*/  @!P0 SYNCS.PHASECHK.TRANS64 P0, [R0+URZ], R2 ;  /* 0x00000002000085a7 */ /* 0x000ee400080010ff */
[----:B---3--:R-:W-:Y:S05]  /*91d0*/  @!P0 BRA `(.L_x_127) ;  /* 0xfffffffc00f08947 */ /* 0x008fea000383ffff */
[----:B------:R-:W-:Y:S05]  /*91e0*/  BRA `(.L_x_128) ;  /* 0xffffffa400547947 */ /* 0x000fea000383ffff */
.L_x_61:
[----:B------:R-:W-:-:S07]  /*91f0*/  MOV R0, UR5 ;  /* 0x0000000500007c02 */ /* 0x000fce0008000f00 */
.L_x_129:
[----:B-1----:R1:W2:Y:S02]  /*9200*/  SYNCS.PHASECHK.TRANS64.TRYWAIT P0, [R0+URZ], R3 ;  /* 0x00000003000075a7 */ /* 0x0022a400080011ff */
[----:B--2---:R-:W-:Y:S05]  /*9210*/  @!P0 NANOSLEEP.SYNCS 0x989680 ;  /* 0x009896800000895d */ /* 0x004fea0003900000 */
[----:B------:R-:W2:Y:S02]  /*9220*/  @!P0 SYNCS.PHASECHK.TRANS64 P0, [R0+URZ], R3 ;  /* 0x00000003000085a7 */ /* 0x000ea400080010ff */
[----:B--2---:R-:W-:Y:S05]  /*9230*/  @!P0 BRA `(.L_x_129) ;  /* 0xfffffffc00f08947 */ /* 0x004fea000383ffff */
[----:B------:R-:W-:Y:S05]  /*9240*/  BRA `(.L_x_130) ;  /* 0xffffffa400607947 */ /* 0x000fea000383ffff */
.L_x_62:
[----:B------:R-:W-:-:S07]  /*9250*/  MOV R0, UR5 ;  /* 0x0000000500007c02 */ /* 0x000fce0008000f00 */
.L_x_131:
[----:B-1----:R1:W2:Y:S02]  /*9260*/  SYNCS.PHASECHK.TRANS64.TRYWAIT P0, [R0+URZ], R3 ;  /* 0x00000003000075a7 */ /* 0x0022a400080011ff */
[----:B--2---:R-:W-:Y:S05]  /*9270*/  @!P0 NANOSLEEP.SYNCS 0x989680 ;  /* 0x009896800000895d */ /* 0x004fea0003900000 */
[----:B------:R-:W2:Y:S02]  /*9280*/  @!P0 SYNCS.PHASECHK.TRANS64 P0, [R0+URZ], R3 ;  /* 0x00000003000085a7 */ /* 0x000ea400080010ff */
[----:B--2---:R-:W-:Y:S05]  /*9290*/  @!P0 BRA `(.L_x_131) ;  /* 0xfffffffc00f08947 */ /* 0x004fea000383ffff */
[----:B------:R-:W-:Y:S05]  /*92a0*/  BRA `(.L_x_132) ;  /* 0xffffffa4006c7947 */ /* 0x000fea000383ffff */
.L_x_63:
[----:B-1----:R-:W-:-:S07]  /*92b0*/  MOV R0, UR4 ;  /* 0x0000000400007c02 */ /* 0x002fce0008000f00 */
.L_x_133:
[----:B-1----:R1:W2:Y:S02]  /*92c0*/  SYNCS.PHASECHK.TRANS64.TRYWAIT P0, [R0+URZ], R2 ;  /* 0x00000002000075a7 */ /* 0x0022a400080011ff */
[----:B--2---:R-:W-:Y:S05]  /*92d0*/  @!P0 NANOSLEEP.SYNCS 0x989680 ;  /* 0x009896800000895d */ /* 0x004fea0003900000 */
[----:B------:R-:W2:Y:S02]  /*92e0*/  @!P0 SYNCS.PHASECHK.TRANS64 P0, [R0+URZ], R2 ;  /* 0x00000002000085a7 */ /* 0x000ea400080010ff */
[----:B--2---:R-:W-:Y:S05]  /*92f0*/  @!P0 BRA `(.L_x_133) ;  /* 0xfffffffc00f08947 */ /* 0x004fea000383ffff */
[----:B------:R-:W-:Y:S05]  /*9300*/  BRA `(.L_x_134) ;  /* 0xffffffa400787947 */ /* 0x000fea000383ffff */
.L_x_68:
[----:B--2---:R2:W4:Y:S02]  /*9310*/  SYNCS.PHASECHK.TRANS64.TRYWAIT P0, [R3+URZ+0x70], R0 ;  /* 0x00007000030075a7 */ /* 0x00452400080011ff */
[----:B----4-:R-:W-:Y:S05]  /*9320*/  @!P0 NANOSLEEP.SYNCS 0x989680 ;  /* 0x009896800000895d */ /* 0x010fea0003900000 */
[----:B------:R-:W4:Y:S02]  /*9330*/  @!P0 SYNCS.PHASECHK.TRANS64 P0, [R3+URZ+0x70], R0 ;  /* 0x00007000030085a7 */ /* 0x000f2400080010ff */
[----:B----4-:R-:W-:Y:S05]  /*9340*/  @!P0 BRA `(.L_x_68) ;  /* 0xfffffffc00f08947 */ /* 0x010fea000383ffff */
[----:B------:R-:W-:Y:S05]  /*9350*/  BRA `(.L_x_135) ;  /* 0xffffffa800987947 */ /* 0x000fea000383ffff */
.L_x_71:
[----:B-1----:R-:W-:Y:S07]  /*9360*/  MOV R0, UR6 ;  /* 0x0000000600007c02 */ /* 0x002fee0008000f00 */
.L_x_136:
[----:B-1----:R1:W2:Y:S02]  /*9370*/  SYNCS.PHASECHK.TRANS64.TRYWAIT P1, [R0+URZ+0x68], R2 ;  /* 0x00006802000075a7 */ /* 0x0022a400080211ff */
[----:B--2---:R-:W-:Y:S05]  /*9380*/  @!P1 NANOSLEEP.SYNCS 0x989680 ;  /* 0x009896800000995d */ /* 0x004fea0003900000 */
[----:B------:R-:W2:Y:S02]  /*9390*/  @!P1 SYNCS.PHASECHK.TRANS64 P1, [R0+URZ+0x68], R2 ;  /* 0x00006802000095a7 */ /* 0x000ea400080210ff */
[----:B--2---:R-:W-:Y:S05]  /*93a0*/  @!P1 BRA `(.L_x_136) ;  /* 0xfffffffc00f09947 */ /* 0x004fea000383ffff */
[----:B------:R-:W-:Y:S05]  /*93b0*/  BRA `(.L_x_70) ;  /* 0xffffffb000087947 */ /* 0x000fea000383ffff */
.L_x_74:
[----:B------:R-:W-:Y:S07]  /*93c0*/  MOV R2, UR5 ;  /* 0x0000000500027c02 */ /* 0x000fee0008000f00 */
.L_x_137:
[----:B-1----:R1:W2:Y:S02]  /*93d0*/  SYNCS.PHASECHK.TRANS64.TRYWAIT P2, [R2+URZ+0x50], R0 ;  /* 0x00005000020075a7 */ /* 0x0022a400080411ff */
[----:B--2---:R-:W-:Y:S05]  /*93e0*/  @!P2 NANOSLEEP.SYNCS 0x989680 ;  /* 0x009896800000a95d */ /* 0x004fea0003900000 */
[----:B------:R-:W2:Y:S02]  /*93f0*/  @!P2 SYNCS.PHASECHK.TRANS64 P2, [R2+URZ+0x50], R0 ;  /* 0x000050000200a5a7 */ /* 0x000ea400080410ff */
[----:B--2---:R-:W-:Y:S05]  /*9400*/  @!P2 BRA `(.L_x_137) ;  /* 0xfffffffc00f0a947 */ /* 0x004fea000383ffff */
[----:B------:R-:W-:Y:S05]  /*9410*/  BRA `(.L_x_138) ;  /* 0xffffffb000647947 */ /* 0x000fea000383ffff */
.L_x_76:
[----:B------:R-:W-:-:S07]  /*9420*/  MOV R0, UR4 ;  /* 0x0000000400007c02 */ /* 0x000fce0008000f00 */
.L_x_139:
[----:B-1----:R1:W4:Y:S02]  /*9430*/  SYNCS.PHASECHK.TRANS64.TRYWAIT P0, [R0+URZ], R2 ;  /* 0x00000002000075a7 */ /* 0x00232400080011ff */
[----:B----4-:R-:W-:Y:S05]  /*9440*/  @!P0 NANOSLEEP.SYNCS 0x989680 ;  /* 0x009896800000895d */ /* 0x010fea0003900000 */
[----:B------:R-:W4:Y:S02]  /*9450*/  @!P0 SYNCS.PHASECHK.TRANS64 P0, [R0+URZ], R2 ;  /* 0x00000002000085a7 */ /* 0x000f2400080010ff */
[----:B----4-:R-:W-:Y:S05]  /*9460*/  @!P0 BRA `(.L_x_139) ;  /* 0xfffffffc00f08947 */ /* 0x010fea000383ffff */
[----:B------:R-:W-:Y:S05]  /*9470*/  BRA `(.L_x_140) ;  /* 0xffffffb4005c7947 */ /* 0x000fea000383ffff */
.L_x_78:
[----:B------:R-:W-:Y:S07]  /*9480*/  MOV R0, UR4 ;  /* 0x0000000400007c02 */ /* 0x000fee0008000f00 */
.L_x_141:
[----:B--2---:R2:W3:Y:S02]  /*9490*/  SYNCS.PHASECHK.TRANS64.TRYWAIT P0, [R0+URZ+0x70], R3 ;  /* 0x00007003000075a7 */ /* 0x0044e400080011ff */
[----:B---3--:R-:W-:Y:S05]  /*94a0*/  @!P0 NANOSLEEP.SYNCS 0x989680 ;  /* 0x009896800000895d */ /* 0x008fea0003900000 */
[----:B------:R-:W3:Y:S02]  /*94b0*/  @!P0 SYNCS.PHASECHK.TRANS64 P0, [R0+URZ+0x70], R3 ;  /* 0x00007003000085a7 */ /* 0x000ee400080010ff */
[----:B---3--:R-:W-:Y:S05]  /*94c0*/  @!P0 BRA `(.L_x_141) ;  /* 0xfffffffc00f08947 */ /* 0x008fea000383ffff */
[----:B------:R-:W-:Y:S05]  /*94d0*/  BRA `(.L_x_142) ;  /* 0xffffffb800007947 */ /* 0x000fea000383ffff */
.L_x_88:
[----:B-1----:R1:W2:Y:S02]  /*94e0*/  SYNCS.PHASECHK.TRANS64.TRYWAIT P1, [R0+URZ+0x40], R3 ;  /* 0x00004003000075a7 */ /* 0x0022a400080211ff */
[----:B--2---:R-:W-:Y:S05]  /*94f0*/  @!P1 NANOSLEEP.SYNCS 0x989680 ;  /* 0x009896800000995d */ /* 0x004fea0003900000 */
[----:B------:R-:W2:Y:S02]  /*9500*/  @!P1 SYNCS.PHASECHK.TRANS64 P1, [R0+URZ+0x40], R3 ;  /* 0x00004003000095a7 */ /* 0x000ea400080210ff */
[----:B--2---:R-:W-:Y:S05]  /*9510*/  @!P1 BRA `(.L_x_88) ;  /* 0xfffffffc00f09947 */ /* 0x004fea000383ffff */
[----:B------:R-:W-:Y:S05]  /*9520*/  BRA `(.L_x_87) ;  /* 0xffffffc400dc7947 */ /* 0x000fea000383ffff */
.L_x_90:
[----:B--2---:R2:W4:Y:S02]  /*9530*/  SYNCS.PHASECHK.TRANS64.TRYWAIT P0, [R17+URZ+0x90], R4 ;  /* 0x00009004110075a7 */ /* 0x00452400080011ff */
[----:B----4-:R-:W-:Y:S05]  /*9540*/  @!P0 NANOSLEEP.SYNCS 0x989680 ;  /* 0x009896800000895d */ /* 0x010fea0003900000 */
[----:B------:R-:W4:Y:S02]  /*9550*/  @!P0 SYNCS.PHASECHK.TRANS64 P0, [R17+URZ+0x90], R4 ;  /* 0x00009004110085a7 */ /* 0x000f2400080010ff */
[----:B----4-:R-:W-:Y:S05]  /*9560*/  @!P0 BRA `(.L_x_90) ;  /* 0xfffffffc00f08947 */ /* 0x010fea000383ffff */
[----:B------:R-:W-:Y:S05]  /*9570*/  BRA `(.L_x_89) ;  /* 0xffffffc800a87947 */ /* 0x000fea000383ffff */
        .weak           $__internal_0_$__cuda_sm10x_tcgen05_guardrail_trap_col_being_dealloced_not_returned_by_alloc
        .type           $__internal_0_$__cuda_sm10x_tcgen05_guardrail_trap_col_being_dealloced_not_returned_by_alloc,@function
        .size           $__internal_0_$__cuda_sm10x_tcgen05_guardrail_trap_col_being_dealloced_not_returned_by_alloc,($__internal_1_$__cuda_sm10x_tcgen05_guardrail_trap_phase_invalid_during_alloc - $__internal_0_$__cuda_sm10x_tcgen05_guardrail_trap_col_being_dealloced_not_returned_by_alloc)
$__internal_0_$__cuda_sm10x_tcgen05_guardrail_trap_col_being_dealloced_not_returned_by_alloc:
[----:B------:R-:W-:Y:S05]  /*9580*/  BPT.TRAP 0x1 ;  /* 0x000000040000795c */ /* 0x000fea0000300000 */
[----:B------:R-:W-:-:S04]  /*9590*/  HFMA2 R3, -RZ, RZ, 0, 0 ;  /* 0x00000000ff037431 */ /* 0x000fc800000001ff */
[----:B------:R-:W-:Y:S05]  /*95a0*/  RET.REL.NODEC R2 `(_ZN7cutlass13device_kernelINS_4gemm6kernel13GemmUniversalIN4cute5tupleIJiiiiEEENS1_10collective13CollectiveMmaINS1_35MainloopSm100TmaUmmaWarpSpecializedILi4ELi2ELi4ENS5_IJNS4_1CILi1EEESB_SB_EEEEENS5_IJNSA_ILi64EEENSA_ILi224EEESE_EEENS_6half_tENS5_IJlSB_lEEESH_SI_NS4_8TiledMMAINS4_8MMA_AtomIJNS4_20SM100_MMA_F16BF16_SSISH_SH_fLi64ELi224ELNS4_4UMMA5MajorE0ELSN_0ELNSM_7ScaleInE0ELSO_0EEEEEENS4_6LayoutISC_NS5_IJNSA_ILi0EEESS_SS_EEEEENS5_IJNS4_10UnderscoreESV_SV_EEEEENS4_13SM90_TMA_LOADENS4_14ComposedLayoutINS4_7SwizzleILi3ELi4ELi3EEENS4_18smem_ptr_flag_bitsILi16EEENSR_INS5_IJNSA_ILi8EEESE_EEENS5_IJSE_SB_EEEEEEEvNS4_8identityESY_S18_vS19_EENS_8epilogue10collective18CollectiveEpilogueINS1B_23Sm100TmaWarpSpecializedILi2ELi1ELi112ELb1ELb0EEEJSG_NS5_IJNSR_ISE_SB_EENSR_ISF_SB_EEEEESH_SI_SH_SI_NS1B_6fusion15FusionCallbacksIS1F_NS1J_17LinearCombinationISH_fSH_fLNS_15FloatRoundStyleE2EEESG_S1I_JEEENS4_5SM1004TMEM4LOAD26SM100_TMEM_LOAD_16dp256b4xESY_NSZ_INS10_ILi2ELi4ELi3EEES13_NSR_INS5_IJS14_NSA_ILi32EEEEEENS5_IJS1U_SB_EEEEEEENS4_17SM75_U32x4_LDSM_NENS4_14SM90_TMA_STOREES1Y_NS4_17SM90_U32x4_STSM_NENS4_39AutoVectorizingCopyWithAssumedAlignmentILi128EEEEEEvvEEEEvNT_6ParamsE) ;  /* 0xffffff6802947950 */ /* 0x000fea0003c3ffff */
        .weak           $__internal_1_$__cuda_sm10x_tcgen05_guardrail_trap_phase_invalid_during_alloc
        .type           $__internal_1_$__cuda_sm10x_tcgen05_guardrail_trap_phase_invalid_during_alloc,@function
        .size           $__internal_1_$__cuda_sm10x_tcgen05_guardrail_trap_phase_invalid_during_alloc,($__internal_2_$__cuda_sm10x_tcgen05_guardrail_trap_unallocated_columns_being_dealloced - $__internal_1_$__cuda_sm10x_tcgen05_guardrail_trap_phase_invalid_during_alloc)
$__internal_1_$__cuda_sm10x_tcgen05_guardrail_trap_phase_invalid_during_alloc:
[----:B------:R-:W-:Y:S05]  /*95b0*/  BPT.TRAP 0x1 ;  /* 0x000000040000795c */ /* 0x000fea0000300000 */
[----:B------:R-:W-:-:S04]  /*95c0*/  MOV R3, 0x0 ;  /* 0x0000000000037802 */ /* 0x000fc80000000f00 */
[----:B------:R-:W-:Y:S05]  /*95d0*/  RET.REL.NODEC R2 `(_ZN7cutlass13device_kernelINS_4gemm6kernel13GemmUniversalIN4cute5tupleIJiiiiEEENS1_10collective13CollectiveMmaINS1_35MainloopSm100TmaUmmaWarpSpecializedILi4ELi2ELi4ENS5_IJNS4_1CILi1EEESB_SB_EEEEENS5_IJNSA_ILi64EEENSA_ILi224EEESE_EEENS_6half_tENS5_IJlSB_lEEESH_SI_NS4_8TiledMMAINS4_8MMA_AtomIJNS4_20SM100_MMA_F16BF16_SSISH_SH_fLi64ELi224ELNS4_4UMMA5MajorE0ELSN_0ELNSM_7ScaleInE0ELSO_0EEEEEENS4_6LayoutISC_NS5_IJNSA_ILi0EEESS_SS_EEEEENS5_IJNS4_10UnderscoreESV_SV_EEEEENS4_13SM90_TMA_LOADENS4_14ComposedLayoutINS4_7SwizzleILi3ELi4ELi3EEENS4_18smem_ptr_flag_bitsILi16EEENSR_INS5_IJNSA_ILi8EEESE_EEENS5_IJSE_SB_EEEEEEEvNS4_8identityESY_S18_vS19_EENS_8epilogue10collective18CollectiveEpilogueINS1B_23Sm100TmaWarpSpecializedILi2ELi1ELi112ELb1ELb0EEEJSG_NS5_IJNSR_ISE_SB_EENSR_ISF_SB_EEEEESH_SI_SH_SI_NS1B_6fusion15FusionCallbacksIS1F_NS1J_17LinearCombinationISH_fSH_fLNS_15FloatRoundStyleE2EEESG_S1I_JEEENS4_5SM1004TMEM4LOAD26SM100_TMEM_LOAD_16dp256b4xESY_NSZ_INS10_ILi2ELi4ELi3EEES13_NSR_INS5_IJS14_NSA_ILi32EEEEEENS5_IJS1U_SB_EEEEEEENS4_17SM75_U32x4_LDSM_NENS4_14SM90_TMA_STOREES1Y_NS4_17SM90_U32x4_STSM_NENS4_39AutoVectorizingCopyWithAssumedAlignmentILi128EEEEEEvvEEEEvNT_6ParamsE) ;  /* 0xffffff6802887950 */ /* 0x000fea0003c3ffff */
        .weak           $__internal_2_$__cuda_sm10x_tcgen05_guardrail_trap_unallocated_columns_being_dealloced
        .type           $__internal_2_$__cuda_sm10x_tcgen05_guardrail_trap_unallocated_columns_being_dealloced,@function
        .size           $__internal_2_$__cuda_sm10x_tcgen05_guardrail_trap_unallocated_columns_being_dealloced,(.L_x_144 - $__internal_2_$__cuda_sm10x_tcgen05_guardrail_trap_unallocated_columns_being_dealloced)
$__internal_2_$__cuda_sm10x_tcgen05_guardrail_trap_unallocated_columns_being_dealloced:
[----:B------:R-:W-:Y:S05]  /*95e0*/  BPT.TRAP 0x1 ;  /* 0x000000040000795c */ /* 0x000fea0000300000 */
[----:B------:R-:W-:-:S04]  /*95f0*/  HFMA2 R3, -RZ, RZ, 0, 0 ;  /* 0x00000000ff037431 */ /* 0x000fc800000001ff */
[----:B------:R-:W-:Y:S05]  /*9600*/  RET.REL.NODEC R2 `(_ZN7cutlass13device_kernelINS_4gemm6kernel13GemmUniversalIN4cute5tupleIJiiiiEEENS1_10collective13CollectiveMmaINS1_35MainloopSm100TmaUmmaWarpSpecializedILi4ELi2ELi4ENS5_IJNS4_1CILi1EEESB_SB_EEEEENS5_IJNSA_ILi64EEENSA_ILi224EEESE_EEENS_6half_tENS5_IJlSB_lEEESH_SI_NS4_8TiledMMAINS4_8MMA_AtomIJNS4_20SM100_MMA_F16BF16_SSISH_SH_fLi64ELi224ELNS4_4UMMA5MajorE0ELSN_0ELNSM_7ScaleInE0ELSO_0EEEEEENS4_6LayoutISC_NS5_IJNSA_ILi0EEESS_SS_EEEEENS5_IJNS4_10UnderscoreESV_SV_EEEEENS4_13SM90_TMA_LOADENS4_14ComposedLayoutINS4_7SwizzleILi3ELi4ELi3EEENS4_18smem_ptr_flag_bitsILi16EEENSR_INS5_IJNSA_ILi8EEESE_EEENS5_IJSE_SB_EEEEEEEvNS4_8identityESY_S18_vS19_EENS_8epilogue10collective18CollectiveEpilogueINS1B_23Sm100TmaWarpSpecializedILi2ELi1ELi112ELb1ELb0EEEJSG_NS5_IJNSR_ISE_SB_EENSR_ISF_SB_EEEEESH_SI_SH_SI_NS1B_6fusion15FusionCallbacksIS1F_NS1J_17LinearCombinationISH_fSH_fLNS_15FloatRoundStyleE2EEESG_S1I_JEEENS4_5SM1004TMEM4LOAD26SM100_TMEM_LOAD_16dp256b4xESY_NSZ_INS10_ILi2ELi4ELi3EEES13_NSR_INS5_IJS14_NSA_ILi32EEEEEENS5_IJS1U_SB_EEEEEEENS4_17SM75_U32x4_LDSM_NENS4_14SM90_TMA_STOREES1Y_NS4_17SM90_U32x4_STSM_NENS4_39AutoVectorizingCopyWithAssumedAlignmentILi128EEEEEEvvEEEEvNT_6ParamsE) ;  /* 0xffffff68027c7950 */ /* 0x000fea0003c3ffff */
.L_x_143:
[----:B------:R-:W-:-:S00]  /*9610*/  BRA `(.L_x_143) ;  /* 0xfffffffc00fc7947 */ /* 0x000fc0000383ffff */
[----:B------:R-:W-:-:S00]  /*9620*/  NOP ;  /* 0x0000000000007918 */ /* 0x000fc00000000000 */
        /* <DEDUP_REMOVED lines=13> */
.L_x_144:


//--------------------- .nv.global.init           --------------------------
	.section	.nv.global.init,"aw",@progbits
.nv.global.init:
	.type		$str$27,@object
	.size		$str$27,($str$28 - $str$27)
$str$27:
        /*0000*/ 	.byte	0x28, 0x61, 0x64, 0x64, 0x72, 0x65, 0x73, 0x73, 0x20, 0x26, 0x20, 0x6d, 0x61, 0x73, 0x6b, 0x29
        /*0010*/ 	.byte	0x20, 0x3d, 0x3d, 0x20, 0x30, 0x00
	.type		$str$28,@object
	.size		$str$28,($str$26 - $str$28)
$str$28:
        /*0016*/ 	.byte	0x2f, 0x74, 0x6d, 0x70, 0x2f, 0x63, 0x75, 0x74, 0x6c, 0x61, 0x73, 0x73, 0x5f, 0x73, 0x77, 0x65
        /*0026*/ 	.byte	0x65, 0x70, 0x5f, 0x73, 0x72, 0x63, 0x2f, 0x69, 0x6e, 0x63, 0x6c, 0x75, 0x64, 0x65, 0x2f, 0x63
        /*0036*/ 	.byte	0x75, 0x74, 0x65, 0x2f, 0x70, 0x6f, 0x69, 0x6e, 0x74, 0x65, 0x72, 0x5f, 0x66, 0x6c, 0x61, 0x67
        /*0046*/ 	.byte	0x67, 0x65, 0x64, 0x2e, 0x68, 0x70, 0x70, 0x00
	.type		$str$26,@object
	.size		$str$26,($str$25 - $str$26)
$str$26:
        /*004e*/ 	.byte	0x2f, 0x74, 0x6d, 0x70, 0x2f, 0x63, 0x75, 0x74, 0x6c, 0x61, 0x73, 0x73, 0x5f, 0x73, 0x77, 0x65
        /*005e*/ 	.byte	0x65, 0x70, 0x5f, 0x73, 0x72, 0x63, 0x2f, 0x69, 0x6e, 0x63, 0x6c, 0x75, 0x64, 0x65, 0x2f, 0x63
        /*006e*/ 	.byte	0x75, 0x74, 0x65, 0x2f, 0x61, 0x74, 0x6f, 0x6d, 0x2f, 0x63, 0x6f, 0x70, 0x79, 0x5f, 0x74, 0x72
        /*007e*/ 	.byte	0x61, 0x69, 0x74, 0x73, 0x5f, 0x73, 0x6d, 0x31, 0x30, 0x30, 0x2e, 0x68, 0x70, 0x70, 0x00
	.type		$str$25,@object
	.size		$str$25,(__unnamed_1 - $str$25)
$str$25:
        /*008d*/ 	.byte	0x28, 0x28, 0x75, 0x69, 0x6e, 0x74, 0x33, 0x32, 0x5f, 0x74, 0x28, 0x74, 0x68, 0x72, 0x65, 0x61
        /*009d*/ 	.byte	0x64, 0x49, 0x64, 0x78, 0x2e, 0x78, 0x29, 0x20, 0x2f, 0x20, 0x33, 0x32, 0x29, 0x20, 0x25, 0x20
        /*00ad*/ 	.byte	0x34, 0x29, 0x20, 0x3d, 0x3d, 0x20, 0x28, 0x28, 0x28, 0x74, 0x6d, 0x65, 0x6d, 0x5f, 0x61, 0x64
        /*00bd*/ 	.byte	0x64, 0x72, 0x20, 0x3e, 0x3e, 0x20, 0x31, 0x36, 0x29, 0x20, 0x2f, 0x20, 0x33, 0x32, 0x29, 0x20
        /*00cd*/ 	.byte	0x25, 0x20, 0x34, 0x29, 0x00
	.type		__unnamed_1,@object
	.size		__unnamed_1,(__unnamed_2 - __unnamed_1)
__unnamed_1:
        /*00d2*/ 	.byte	0x61, 0x75, 0x74, 0x6f, 0x20, 0x63, 0x75, 0x74, 0x65, 0x3a, 0x3a, 0x61, 0x73, 0x5f, 0x70, 0x6f
        /* <DEDUP_REMOVED lines=24> */
        /*0262*/ 	.byte	0x33, 0x33, 0x36, 0x3e, 0x3e, 0x3e, 0x3e, 0x5d, 0x00
	.type		__unnamed_2,@object
	.size		__unnamed_2,(.L_2 - __unnamed_2)
__unnamed_2:
        /* <DEDUP_REMOVED lines=45> */
        /*053b*/ 	.byte	0x3e, 0x3e, 0x3e, 0x5d, 0x00
.L_2:


//--------------------- .nv.shared._ZN7cutlass13device_kernelINS_4gemm6kernel13GemmUniversalIN4cute5tupleIJiiiiEEENS1_10collective13CollectiveMmaINS1_35MainloopSm100TmaUmmaWarpSpecializedILi4ELi2ELi4ENS5_IJNS4_1CILi1EEESB_SB_EEEEENS5_IJNSA_ILi64EEENSA_ILi224EEESE_EEENS_6half_tENS5_IJlSB_lEEESH_SI_NS4_8TiledMMAINS4_8MMA_AtomIJNS4_20SM100_MMA_F16BF16_SSISH_SH_fLi64ELi224ELNS4_4UMMA5MajorE0ELSN_0ELNSM_7ScaleInE0ELSO_0EEEEEENS4_6LayoutISC_NS5_IJNSA_ILi0EEESS_SS_EEEEENS5_IJNS4_10UnderscoreESV_SV_EEEEENS4_13SM90_TMA_LOADENS4_14ComposedLayoutINS4_7SwizzleILi3ELi4ELi3EEENS4_18smem_ptr_flag_bitsILi16EEENSR_INS5_IJNSA_ILi8EEESE_EEENS5_IJSE_SB_EEEEEEEvNS4_8identityESY_S18_vS19_EENS_8epilogue10collective18CollectiveEpilogueINS1B_23Sm100TmaWarpSpecializedILi2ELi1ELi112ELb1ELb0EEEJSG_NS5_IJNSR_ISE_SB_EENSR_ISF_SB_EEEEESH_SI_SH_SI_NS1B_6fusion15FusionCallbacksIS1F_NS1J_17LinearCombinationISH_fSH_fLNS_15FloatRoundStyleE2EEESG_S1I_JEEENS4_5SM1004TMEM4LOAD26SM100_TMEM_LOAD_16dp256b4xESY_NSZ_INS10_ILi2ELi4ELi3EEES13_NSR_INS5_IJS14_NSA_ILi32EEEEEENS5_IJS1U_SB_EEEEEEENS4_17SM75_U32x4_LDSM_NENS4_14SM90_TMA_STOREES1Y_NS4_17SM90_U32x4_STSM_NENS4_39AutoVectorizingCopyWithAssumedAlignmentILi128EEEEEEvvEEEEvNT_6ParamsE --------------------------
	.section	.nv.shared._ZN7cutlass13device_kernelINS_4gemm6kernel13GemmUniversalIN4cute5tupleIJiiiiEEENS1_10collective13CollectiveMmaINS1_35MainloopSm100TmaUmmaWarpSpecializedILi4ELi2ELi4ENS5_IJNS4_1CILi1EEESB_SB_EEEEENS5_IJNSA_ILi64EEENSA_ILi224EEESE_EEENS_6half_tENS5_IJlSB_lEEESH_SI_NS4_8TiledMMAINS4_8MMA_AtomIJNS4_20SM100_MMA_F16BF16_SSISH_SH_fLi64ELi224ELNS4_4UMMA5MajorE0ELSN_0ELNSM_7ScaleInE0ELSO_0EEEEEENS4_6LayoutISC_NS5_IJNSA_ILi0EEESS_SS_EEEEENS5_IJNS4_10UnderscoreESV_SV_EEEEENS4_13SM90_TMA_LOADENS4_14ComposedLayoutINS4_7SwizzleILi3ELi4ELi3EEENS4_18smem_ptr_flag_bitsILi16EEENSR_INS5_IJNSA_ILi8EEESE_EEENS5_IJSE_SB_EEEEEEEvNS4_8identityESY_S18_vS19_EENS_8epilogue10collective18CollectiveEpilogueINS1B_23Sm100TmaWarpSpecializedILi2ELi1ELi112ELb1ELb0EEEJSG_NS5_IJNSR_ISE_SB_EENSR_ISF_SB_EEEEESH_SI_SH_SI_NS1B_6fusion15FusionCallbacksIS1F_NS1J_17LinearCombinationISH_fSH_fLNS_15FloatRoundStyleE2EEESG_S1I_JEEENS4_5SM1004TMEM4LOAD26SM100_TMEM_LOAD_16dp256b4xESY_NSZ_INS10_ILi2ELi4ELi3EEES13_NSR_INS5_IJS14_NSA_ILi32EEEEEENS5_IJS1U_SB_EEEEEEENS4_17SM75_U32x4_LDSM_NENS4_14SM90_TMA_STOREES1Y_NS4_17SM90_U32x4_STSM_NENS4_39AutoVectorizingCopyWithAssumedAlignmentILi128EEEEEEvvEEEEvNT_6ParamsE,"aw",@nobits
	.sectionflags	@""
	.align	16
	.zero		1024


//--------------------- .nv.shared.reserved.0     --------------------------
	.section	.nv.shared.reserved.0,"aw",@nobits
	.weak		__nv_reservedSMEM_offset_0_alias
	.size		__nv_reservedSMEM_offset_0_alias, 0, 64
	.other		__nv_reservedSMEM_offset_0_alias,@"STO_CUDA_RESERVED_SHARED STV_DEFAULT"
__nv_reservedSMEM_offset_0_alias:
	.zero		0
.nv.shared.reserved.0:
	.zero		64
	.weak		__nv_reservedSMEM_tcgen05_partition
	.type		__nv_reservedSMEM_tcgen05_partition,@object
	.size		__nv_reservedSMEM_tcgen05_partition,(.L_0 - __nv_reservedSMEM_tcgen05_partition)
__nv_reservedSMEM_tcgen05_partition:
	.zero		32
.L_0:


//--------------------- .nv.global                --------------------------
	.section	.nv.global,"aw",@nobits
.nv.global:
	.type		_ZN39_INTERNAL_778001d0_4_k_cu_fe838de9_93014cute1_E,@object
	.size		_ZN39_INTERNAL_778001d0_4_k_cu_fe838de9_93014cute1_E,(_ZN39_INTERNAL_778001d0_4_k_cu_fe838de9_93014cuda3std3__45__cpo6cbeginE - _ZN39_INTERNAL_778001d0_4_k_cu_fe838de9_93014cute1_E)
_ZN39_INTERNAL_778001d0_4_k_cu_fe838de9_93014cute1_E:
	.zero		1
	.type		_ZN39_INTERNAL_778001d0_4_k_cu_fe838de9_93014cuda3std3__45__cpo6cbeginE,@object
	.size		_ZN39_INTERNAL_778001d0_4_k_cu_fe838de9_93014cuda3std3__45__cpo6cbeginE,(_ZN39_INTERNAL_778001d0_4_k_cu_fe838de9_93014cuda3std3__48in_placeE - _ZN39_INTERNAL_778001d0_4_k_cu_fe838de9_93014cuda3std3__45__cpo6cbeginE)
_ZN39_INTERNAL_778001d0_4_k_cu_fe838de9_93014cuda3std3__45__cpo6cbeginE:
	.zero		1
	.type		_ZN39_INTERNAL_778001d0_4_k_cu_fe838de9_93014cuda3std3__48in_placeE,@object
	.size		_ZN39_INTERNAL_778001d0_4_k_cu_fe838de9_93014cuda3std3__48in_placeE,(_ZN39_INTERNAL_778001d0_4_k_cu_fe838de9_93014cuda3std6ranges3__45__cpo9iter_moveE - _ZN39_INTERNAL_778001d0_4_k_cu_fe838de9_93014cuda3std3__48in_placeE)
_ZN39_INTERNAL_778001d0_4_k_cu_fe838de9_93014cuda3std3__48in_placeE:
	.zero		1
	.type		_ZN39_INTERNAL_778001d0_4_k_cu_fe838de9_93014cuda3std6ranges3__45__cpo9iter_moveE,@object
	.size		_ZN39_INTERNAL_778001d0_4_k_cu_fe838de9_93014cuda3std6ranges3__45__cpo9iter_moveE,(_ZN39_INTERNAL_778001d0_4_k_cu_fe838de9_93014cuda3std3__45__cpo5beginE - _ZN39_INTERNAL_778001d0_4_k_cu_fe838de9_93014cuda3std6ranges3__45__cpo9iter_moveE)
_ZN39_INTERNAL_778001d0_4_k_cu_fe838de9_93014cuda3std6ranges3__45__cpo9iter_moveE:
	.zero		1
	.type		_ZN39_INTERNAL_778001d0_4_k_cu_fe838de9_93014cuda3std3__45__cpo5beginE,@object
	.size		_ZN39_INTERNAL_778001d0_4_k_cu_fe838de9_93014cuda3std3__45__cpo5beginE,(_ZN39_INTERNAL_778001d0_4_k_cu_fe838de9_93014cuda3std3__441_GLOBAL__N__778001d0_4_k_cu_fe838de9_93016ignoreE - _ZN39_INTERNAL_778001d0_4_k_cu_fe838de9_93014cuda3std3__45__cpo5beginE)
_ZN39_INTERNAL_778001d0_4_k_cu_fe838de9_93014cuda3std3__45__cpo5beginE:
	.zero		1
	.type		_ZN39_INTERNAL_778001d0_4_k_cu_fe838de9_93014cuda3std3__441_GLOBAL__N__778001d0_4_k_cu_fe838de9_93016ignoreE,@object
	.size		_ZN39_INTERNAL_778001d0_4_k_cu_fe838de9_93014cuda3std3__441_GLOBAL__N__778001d0_4_k_cu_fe838de9_93016ignoreE,(_ZN39_INTERNAL_778001d0_4_k_cu_fe838de9_93014cute7productE - _ZN39_INTERNAL_778001d0_4_k_cu_fe838de9_93014cuda3std3__441_GLOBAL__N__778001d0_4_k_cu_fe838de9_93016ignoreE)
_ZN39_INTERNAL_778001d0_4_k_cu_fe838de9_93014cuda3std3__441_GLOBAL__N__778001d0_4_k_cu_fe838de9_93016ignoreE:
	.zero		1
	.type		_ZN39_INTERNAL_778001d0_4_k_cu_fe838de9_93014cute7productE,@object
	.size		_ZN39_INTERNAL_778001d0_4_k_cu_fe838de9_93014cute7productE,(_ZN39_INTERNAL_778001d0_4_k_cu_fe838de9_93014cuda3std3__45__cpo3endE - _ZN39_INTERNAL_778001d0_4_k_cu_fe838de9_93014cute7productE)
_ZN39_INTERNAL_778001d0_4_k_cu_fe838de9_93014cute7productE:
	.zero		1
	.type		_ZN39_INTERNAL_778001d0_4_k_cu_fe838de9_93014cuda3std3__45__cpo3endE,@object
	.size		_ZN39_INTERNAL_778001d0_4_k_cu_fe838de9_93014cuda3std3__45__cpo3endE,(_ZN39_INTERNAL_778001d0_4_k_cu_fe838de9_93014cuda3std3__419piecewise_constructE - _ZN39_INTERNAL_778001d0_4_k_cu_fe838de9_93014cuda3std3__45__cpo3endE)
_ZN39_INTERNAL_778001d0_4_k_cu_fe838de9_93014cuda3std3__45__cpo3endE:
	.zero		1
	.type		_ZN39_INTERNAL_778001d0_4_k_cu_fe838de9_93014cuda3std3__419piecewise_constructE,@object
	.size		_ZN39_INTERNAL_778001d0_4_k_cu_fe838de9_93014cuda3std3__419piecewise_constructE,(_ZN39_INTERNAL_778001d0_4_k_cu_fe838de9_93014cuda3std3__45__cpo4cendE - _ZN39_INTERNAL_778001d0_4_k_cu_fe838de9_93014cuda3std3__419piecewise_constructE)
_ZN39_INTERNAL_778001d0_4_k_cu_fe838de9_93014cuda3std3__419piecewise_constructE:
	.zero		1
	.type		_ZN39_INTERNAL_778001d0_4_k_cu_fe838de9_93014cuda3std3__45__cpo4cendE,@object
	.size		_ZN39_INTERNAL_778001d0_4_k_cu_fe838de9_93014cuda3std3__45__cpo4cendE,(_ZN39_INTERNAL_778001d0_4_k_cu_fe838de9_93014cuda3std6ranges3__45__cpo4swapE - _ZN39_INTERNAL_778001d0_4_k_cu_fe838de9_93014cuda3std3__45__cpo4cendE)
_ZN39_INTERNAL_778001d0_4_k_cu_fe838de9_93014cuda3std3__45__cpo4cendE:
	.zero		1
	.type		_ZN39_INTERNAL_778001d0_4_k_cu_fe838de9_93014cuda3std6ranges3__45__cpo4swapE,@object
	.size		_ZN39_INTERNAL_778001d0_4_k_cu_fe838de9_93014cuda3std6ranges3__45__cpo4swapE,(.L_10 - _ZN39_INTERNAL_778001d0_4_k_cu_fe838de9_93014cuda3std6ranges3__45__cpo4swapE)
_ZN39_INTERNAL_778001d0_4_k_cu_fe838de9_93014cuda3std6ranges3__45__cpo4swapE:
	.zero		1
.L_10:


//--------------------- .nv.constant0._ZN7cutlass13device_kernelINS_4gemm6kernel13GemmUniversalIN4cute5tupleIJiiiiEEENS1_10collective13CollectiveMmaINS1_35MainloopSm100TmaUmmaWarpSpecializedILi4ELi2ELi4ENS5_IJNS4_1CILi1EEESB_SB_EEEEENS5_IJNSA_ILi64EEENSA_ILi224EEESE_EEENS_6half_tENS5_IJlSB_lEEESH_SI_NS4_8TiledMMAINS4_8MMA_AtomIJNS4_20SM100_MMA_F16BF16_SSISH_SH_fLi64ELi224ELNS4_4UMMA5MajorE0ELSN_0ELNSM_7ScaleInE0ELSO_0EEEEEENS4_6LayoutISC_NS5_IJNSA_ILi0EEESS_SS_EEEEENS5_IJNS4_10UnderscoreESV_SV_EEEEENS4_13SM90_TMA_LOADENS4_14ComposedLayoutINS4_7SwizzleILi3ELi4ELi3EEENS4_18smem_ptr_flag_bitsILi16EEENSR_INS5_IJNSA_ILi8EEESE_EEENS5_IJSE_SB_EEEEEEEvNS4_8identityESY_S18_vS19_EENS_8epilogue10collective18CollectiveEpilogueINS1B_23Sm100TmaWarpSpecializedILi2ELi1ELi112ELb1ELb0EEEJSG_NS5_IJNSR_ISE_SB_EENSR_ISF_SB_EEEEESH_SI_SH_SI_NS1B_6fusion15FusionCallbacksIS1F_NS1J_17LinearCombinationISH_fSH_fLNS_15FloatRoundStyleE2EEESG_S1I_JEEENS4_5SM1004TMEM4LOAD26SM100_TMEM_LOAD_16dp256b4xESY_NSZ_INS10_ILi2ELi4ELi3EEES13_NSR_INS5_IJS14_NSA_ILi32EEEEEENS5_IJS1U_SB_EEEEEEENS4_17SM75_U32x4_LDSM_NENS4_14SM90_TMA_STOREES1Y_NS4_17SM90_U32x4_STSM_NENS4_39AutoVectorizingCopyWithAssumedAlignmentILi128EEEEEEvvEEEEvNT_6ParamsE --------------------------
	.section	.nv.constant0._ZN7cutlass13device_kernelINS_4gemm6kernel13GemmUniversalIN4cute5tupleIJiiiiEEENS1_10collective13CollectiveMmaINS1_35MainloopSm100TmaUmmaWarpSpecializedILi4ELi2ELi4ENS5_IJNS4_1CILi1EEESB_SB_EEEEENS5_IJNSA_ILi64EEENSA_ILi224EEESE_EEENS_6half_tENS5_IJlSB_lEEESH_SI_NS4_8TiledMMAINS4_8MMA_AtomIJNS4_20SM100_MMA_F16BF16_SSISH_SH_fLi64ELi224ELNS4_4UMMA5MajorE0ELSN_0ELNSM_7ScaleInE0ELSO_0EEEEEENS4_6LayoutISC_NS5_IJNSA_ILi0EEESS_SS_EEEEENS5_IJNS4_10UnderscoreESV_SV_EEEEENS4_13SM90_TMA_LOADENS4_14ComposedLayoutINS4_7SwizzleILi3ELi4ELi3EEENS4_18smem_ptr_flag_bitsILi16EEENSR_INS5_IJNSA_ILi8EEESE_EEENS5_IJSE_SB_EEEEEEEvNS4_8identityESY_S18_vS19_EENS_8epilogue10collective18CollectiveEpilogueINS1B_23Sm100TmaWarpSpecializedILi2ELi1ELi112ELb1ELb0EEEJSG_NS5_IJNSR_ISE_SB_EENSR_ISF_SB_EEEEESH_SI_SH_SI_NS1B_6fusion15FusionCallbacksIS1F_NS1J_17LinearCombinationISH_fSH_fLNS_15FloatRoundStyleE2EEESG_S1I_JEEENS4_5SM1004TMEM4LOAD26SM100_TMEM_LOAD_16dp256b4xESY_NSZ_INS10_ILi2ELi4ELi3EEES13_NSR_INS5_IJS14_NSA_ILi32EEEEEENS5_IJS1U_SB_EEEEEEENS4_17SM75_U32x4_LDSM_NENS4_14SM90_TMA_STOREES1Y_NS4_17SM90_U32x4_STSM_NENS4_39AutoVectorizingCopyWithAssumedAlignmentILi128EEEEEEvvEEEEvNT_6ParamsE,"a",@progbits
	.sectionflags	@""
	.align	4
.nv.constant0._ZN7cutlass13device_kernelINS_4gemm6kernel13GemmUniversalIN4cute5tupleIJiiiiEEENS1_10collective13CollectiveMmaINS1_35MainloopSm100TmaUmmaWarpSpecializedILi4ELi2ELi4ENS5_IJNS4_1CILi1EEESB_SB_EEEEENS5_IJNSA_ILi64EEENSA_ILi224EEESE_EEENS_6half_tENS5_IJlSB_lEEESH_SI_NS4_8TiledMMAINS4_8MMA_AtomIJNS4_20SM100_MMA_F16BF16_SSISH_SH_fLi64ELi224ELNS4_4UMMA5MajorE0ELSN_0ELNSM_7ScaleInE0ELSO_0EEEEEENS4_6LayoutISC_NS5_IJNSA_ILi0EEESS_SS_EEEEENS5_IJNS4_10UnderscoreESV_SV_EEEEENS4_13SM90_TMA_LOADENS4_14ComposedLayoutINS4_7SwizzleILi3ELi4ELi3EEENS4_18smem_ptr_flag_bitsILi16EEENSR_INS5_IJNSA_ILi8EEESE_EEENS5_IJSE_SB_EEEEEEEvNS4_8identityESY_S18_vS19_EENS_8epilogue10collective18CollectiveEpilogueINS1B_23Sm100TmaWarpSpecializedILi2ELi1ELi112ELb1ELb0EEEJSG_NS5_IJNSR_ISE_SB_EENSR_ISF_SB_EEEEESH_SI_SH_SI_NS1B_6fusion15FusionCallbacksIS1F_NS1J_17LinearCombinationISH_fSH_fLNS_15FloatRoundStyleE2EEESG_S1I_JEEENS4_5SM1004TMEM4LOAD26SM100_TMEM_LOAD_16dp256b4xESY_NSZ_INS10_ILi2ELi4ELi3EEES13_NSR_INS5_IJS14_NSA_ILi32EEEEEENS5_IJS1U_SB_EEEEEEENS4_17SM75_U32x4_LDSM_NENS4_14SM90_TMA_STOREES1Y_NS4_17SM90_U32x4_STSM_NENS4_39AutoVectorizingCopyWithAssumedAlignmentILi128EEEEEEvvEEEEvNT_6ParamsE:
	.zero		2944


//--------------------- SYMBOLS --------------------------

	.type		.nv.reservedSmem.offset0,@object
	.size		.nv.reservedSmem.offset0,0x4
	.type		.nv.reservedSmem.cap,@object
	.size		.nv.reservedSmem.cap,0x4
	.type		__assertfail,@function
